	.target	sm_100a

	.elftype	@"ET_EXEC"


//--------------------- .note.nv.tkinfo           --------------------------
	.section	.note.nv.tkinfo,"",@"SHT_NOTE"
	.sectionflags	@"SHF_NOTE_NV_TKINFO"
	.tkinfo
        /*0018*/ 	.word	0x00000002
        /*0030*/ 	.string	""
        /*0030*/ 	.string	"ptxas"
        /*0030*/ 	.string	"Cuda compilation tools, release 13.0, V13.0.88"
        /*0030*/ 	.string	"Build cuda_13.0.r13.0/compiler.36424714_0"
        /*0030*/ 	.string	"-arch sm_100a -m 64 "



//--------------------- .note.nv.cuinfo           --------------------------
	.section	.note.nv.cuinfo,"",@"SHT_NOTE"
	.sectionflags	@"SHF_NOTE_NV_CUINFO"
        /*0018*/ 	.short	0x0002
        /*001a*/ 	.short	0x0064
        /*001c*/ 	.short	0x0082
	.zero		2


//--------------------- .nv.info                  --------------------------
	.section	.nv.info,"",@"SHT_CUDA_INFO"
	.align	4


	//----- nvinfo : EIATTR_REGCOUNT
	.align		4
        /*0000*/ 	.byte	0x04, 0x2f
        /*0002*/ 	.short	(.L_19 - .L_18)
	.align		4
.L_18:
        /*0004*/ 	.word	index@(_ZN7cutlass13device_kernelINS_4gemm6kernel13GemmUniversalIN4cute5tupleIJiiiiEEENS1_10collective13CollectiveMmaINS1_35MainloopSm100TmaUmmaWarpSpecializedILi6ELi2ELi4ENS5_IJNS4_1CILi1EEESB_SB_EEEEENS5_IJNSA_ILi64EEENSA_ILi128EEESE_EEEaNS5_IJlSB_lEEEaSH_NS4_8TiledMMAINS4_8MMA_AtomIJNS4_15SM100_MMA_S8_SSIaaiLi64ELi128ELNS4_4UMMA5MajorE0ELSM_0ELNSL_8SaturateE0EEEEEENS4_6LayoutISC_NS5_IJNSA_ILi0EEESR_SR_EEEEENS5_IJNS4_10UnderscoreESU_SU_EEEEENS4_13SM90_TMA_LOADENS4_14ComposedLayoutINS4_7SwizzleILi2ELi4ELi3EEENS4_18smem_ptr_flag_bitsILi8EEENSQ_INS5_IJNSA_ILi8EEESE_EEENS5_IJSE_SB_EEEEEEEvNS4_8identityESX_S17_vS18_EENS_8epilogue10collective18CollectiveEpilogueINS1A_23Sm100TmaWarpSpecializedILi2ELi2ELi32ELb0ELb0EEEJSG_NS5_IJNSQ_ISE_SB_EES1F_EEEaSH_aSH_NS1A_6fusion15FusionCallbacksIS1E_NS1H_17LinearCombinationIaiaiLNS_15FloatRoundStyleE2EEESG_S1G_JEEENS4_5SM1004TMEM4LOAD26SM100_TMEM_LOAD_16dp32b32xESX_S17_NS4_39AutoVectorizingCopyWithAssumedAlignmentILi128EEENS4_14SM90_TMA_STOREES17_S1S_S1S_EEEvvEEEEvNT_6ParamsE)
        /*0008*/ 	.word	0x0000007a


	//----- nvinfo : EIATTR_FRAME_SIZE
	.align		4
.L_19:
        /*000c*/ 	.byte	0x04, 0x11
        /*000e*/ 	.short	(.L_21 - .L_20)
	.align		4
.L_20:
        /*0010*/ 	.word	index@($__internal_2_$__cuda_sm10x_tcgen05_guardrail_trap_unallocated_columns_being_dealloced)
        /*0014*/ 	.word	0x00000000


	//----- nvinfo : EIATTR_FRAME_SIZE
	.align		4
.L_21:
        /*0018*/ 	.byte	0x04, 0x11
        /*001a*/ 	.short	(.L_23 - .L_22)
	.align		4
.L_22:
        /*001c*/ 	.word	index@($__internal_1_$__cuda_sm10x_tcgen05_guardrail_trap_phase_invalid_during_alloc)
        /*0020*/ 	.word	0x00000000


	//----- nvinfo : EIATTR_FRAME_SIZE
	.align		4
.L_23:
        /*0024*/ 	.byte	0x04, 0x11
        /*0026*/ 	.short	(.L_25 - .L_24)
	.align		4
.L_24:
        /*0028*/ 	.word	index@($__internal_0_$__cuda_sm10x_tcgen05_guardrail_trap_col_being_dealloced_not_returned_by_alloc)
        /*002c*/ 	.word	0x00000000


	//----- nvinfo : EIATTR_FRAME_SIZE
	.align		4
.L_25:
        /*0030*/ 	.byte	0x04, 0x11
        /*0032*/ 	.short	(.L_27 - .L_26)
	.align		4
.L_26:
        /*0034*/ 	.word	index@(_ZN7cutlass13device_kernelINS_4gemm6kernel13GemmUniversalIN4cute5tupleIJiiiiEEENS1_10collective13CollectiveMmaINS1_35MainloopSm100TmaUmmaWarpSpecializedILi6ELi2ELi4ENS5_IJNS4_1CILi1EEESB_SB_EEEEENS5_IJNSA_ILi64EEENSA_ILi128EEESE_EEEaNS5_IJlSB_lEEEaSH_NS4_8TiledMMAINS4_8MMA_AtomIJNS4_15SM100_MMA_S8_SSIaaiLi64ELi128ELNS4_4UMMA5MajorE0ELSM_0ELNSL_8SaturateE0EEEEEENS4_6LayoutISC_NS5_IJNSA_ILi0EEESR_SR_EEEEENS5_IJNS4_10UnderscoreESU_SU_EEEEENS4_13SM90_TMA_LOADENS4_14ComposedLayoutINS4_7SwizzleILi2ELi4ELi3EEENS4_18smem_ptr_flag_bitsILi8EEENSQ_INS5_IJNSA_ILi8EEESE_EEENS5_IJSE_SB_EEEEEEEvNS4_8identityESX_S17_vS18_EENS_8epilogue10collective18CollectiveEpilogueINS1A_23Sm100TmaWarpSpecializedILi2ELi2ELi32ELb0ELb0EEEJSG_NS5_IJNSQ_ISE_SB_EES1F_EEEaSH_aSH_NS1A_6fusion15FusionCallbacksIS1E_NS1H_17LinearCombinationIaiaiLNS_15FloatRoundStyleE2EEESG_S1G_JEEENS4_5SM1004TMEM4LOAD26SM100_TMEM_LOAD_16dp32b32xESX_S17_NS4_39AutoVectorizingCopyWithAssumedAlignmentILi128EEENS4_14SM90_TMA_STOREES17_S1S_S1S_EEEvvEEEEvNT_6ParamsE)
        /*0038*/ 	.word	0x00000000


	//----- nvinfo : EIATTR_MIN_STACK_SIZE
	.align		4
.L_27:
        /*003c*/ 	.byte	0x04, 0x12
        /*003e*/ 	.short	(.L_29 - .L_28)
	.align		4
.L_28:
        /*0040*/ 	.word	index@(_ZN7cutlass13device_kernelINS_4gemm6kernel13GemmUniversalIN4cute5tupleIJiiiiEEENS1_10collective13CollectiveMmaINS1_35MainloopSm100TmaUmmaWarpSpecializedILi6ELi2ELi4ENS5_IJNS4_1CILi1EEESB_SB_EEEEENS5_IJNSA_ILi64EEENSA_ILi128EEESE_EEEaNS5_IJlSB_lEEEaSH_NS4_8TiledMMAINS4_8MMA_AtomIJNS4_15SM100_MMA_S8_SSIaaiLi64ELi128ELNS4_4UMMA5MajorE0ELSM_0ELNSL_8SaturateE0EEEEEENS4_6LayoutISC_NS5_IJNSA_ILi0EEESR_SR_EEEEENS5_IJNS4_10UnderscoreESU_SU_EEEEENS4_13SM90_TMA_LOADENS4_14ComposedLayoutINS4_7SwizzleILi2ELi4ELi3EEENS4_18smem_ptr_flag_bitsILi8EEENSQ_INS5_IJNSA_ILi8EEESE_EEENS5_IJSE_SB_EEEEEEEvNS4_8identityESX_S17_vS18_EENS_8epilogue10collective18CollectiveEpilogueINS1A_23Sm100TmaWarpSpecializedILi2ELi2ELi32ELb0ELb0EEEJSG_NS5_IJNSQ_ISE_SB_EES1F_EEEaSH_aSH_NS1A_6fusion15FusionCallbacksIS1E_NS1H_17LinearCombinationIaiaiLNS_15FloatRoundStyleE2EEESG_S1G_JEEENS4_5SM1004TMEM4LOAD26SM100_TMEM_LOAD_16dp32b32xESX_S17_NS4_39AutoVectorizingCopyWithAssumedAlignmentILi128EEENS4_14SM90_TMA_STOREES17_S1S_S1S_EEEvvEEEEvNT_6ParamsE)
        /*0044*/ 	.word	0x00000000
.L_29:


//--------------------- .nv.compat                --------------------------
	.section	.nv.compat,"",@"SHT_CUDA_COMPAT_INFO"
	.align	4
        /*0000*/ 	.byte	0x02, 0x09, 0x01, 0x00, 0x02, 0x02, 0x03, 0x00, 0x02, 0x05, 0x06, 0x00, 0x03, 0x07, 0x01, 0x01
        /*0010*/ 	.byte	0x02, 0x03, 0x01, 0x00, 0x02, 0x06, 0x01, 0x00, 0x04, 0x0b, 0x08, 0x00, 0x01, 0x00, 0x00, 0x00
        /*0020*/ 	.byte	0x00, 0x00, 0x00, 0x00


//--------------------- .nv.info._ZN7cutlass13device_kernelINS_4gemm6kernel13GemmUniversalIN4cute5tupleIJiiiiEEENS1_10collective13CollectiveMmaINS1_35MainloopSm100TmaUmmaWarpSpecializedILi6ELi2ELi4ENS5_IJNS4_1CILi1EEESB_SB_EEEEENS5_IJNSA_ILi64EEENSA_ILi128EEESE_EEEaNS5_IJlSB_lEEEaSH_NS4_8TiledMMAINS4_8MMA_AtomIJNS4_15SM100_MMA_S8_SSIaaiLi64ELi128ELNS4_4UMMA5MajorE0ELSM_0ELNSL_8SaturateE0EEEEEENS4_6LayoutISC_NS5_IJNSA_ILi0EEESR_SR_EEEEENS5_IJNS4_10UnderscoreESU_SU_EEEEENS4_13SM90_TMA_LOADENS4_14ComposedLayoutINS4_7SwizzleILi2ELi4ELi3EEENS4_18smem_ptr_flag_bitsILi8EEENSQ_INS5_IJNSA_ILi8EEESE_EEENS5_IJSE_SB_EEEEEEEvNS4_8identityESX_S17_vS18_EENS_8epilogue10collective18CollectiveEpilogueINS1A_23Sm100TmaWarpSpecializedILi2ELi2ELi32ELb0ELb0EEEJSG_NS5_IJNSQ_ISE_SB_EES1F_EEEaSH_aSH_NS1A_6fusion15FusionCallbacksIS1E_NS1H_17LinearCombinationIaiaiLNS_15FloatRoundStyleE2EEESG_S1G_JEEENS4_5SM1004TMEM4LOAD26SM100_TMEM_LOAD_16dp32b32xESX_S17_NS4_39AutoVectorizingCopyWithAssumedAlignmentILi128EEENS4_14SM90_TMA_STOREES17_S1S_S1S_EEEvvEEEEvNT_6ParamsE --------------------------
	.section	.nv.info._ZN7cutlass13device_kernelINS_4gemm6kernel13GemmUniversalIN4cute5tupleIJiiiiEEENS1_10collective13CollectiveMmaINS1_35MainloopSm100TmaUmmaWarpSpecializedILi6ELi2ELi4ENS5_IJNS4_1CILi1EEESB_SB_EEEEENS5_IJNSA_ILi64EEENSA_ILi128EEESE_EEEaNS5_IJlSB_lEEEaSH_NS4_8TiledMMAINS4_8MMA_AtomIJNS4_15SM100_MMA_S8_SSIaaiLi64ELi128ELNS4_4UMMA5MajorE0ELSM_0ELNSL_8SaturateE0EEEEEENS4_6LayoutISC_NS5_IJNSA_ILi0EEESR_SR_EEEEENS5_IJNS4_10UnderscoreESU_SU_EEEEENS4_13SM90_TMA_LOADENS4_14ComposedLayoutINS4_7SwizzleILi2ELi4ELi3EEENS4_18smem_ptr_flag_bitsILi8EEENSQ_INS5_IJNSA_ILi8EEESE_EEENS5_IJSE_SB_EEEEEEEvNS4_8identityESX_S17_vS18_EENS_8epilogue10collective18CollectiveEpilogueINS1A_23Sm100TmaWarpSpecializedILi2ELi2ELi32ELb0ELb0EEEJSG_NS5_IJNSQ_ISE_SB_EES1F_EEEaSH_aSH_NS1A_6fusion15FusionCallbacksIS1E_NS1H_17LinearCombinationIaiaiLNS_15FloatRoundStyleE2EEESG_S1G_JEEENS4_5SM1004TMEM4LOAD26SM100_TMEM_LOAD_16dp32b32xESX_S17_NS4_39AutoVectorizingCopyWithAssumedAlignmentILi128EEENS4_14SM90_TMA_STOREES17_S1S_S1S_EEEvvEEEEvNT_6ParamsE,"",@"SHT_CUDA_INFO"
	.sectionflags	@""
	.align	4


	//----- nvinfo : EIATTR_CUDA_API_VERSION
	.align		4
        /*0000*/ 	.byte	0x04, 0x37
        /*0002*/ 	.short	(.L_31 - .L_30)
.L_30:
        /*0004*/ 	.word	0x00000082


	//----- nvinfo : EIATTR_KPARAM_INFO
	.align		4
.L_31:
        /*0008*/ 	.byte	0x04, 0x17
        /*000a*/ 	.short	(.L_33 - .L_32)
.L_32:
        /*000c*/ 	.word	0x00000000
        /*0010*/ 	.short	0x0000
        /*0012*/ 	.short	0x0000
        /*0014*/ 	.byte	0x00, 0xf0, 0x01, 0x20


	//----- nvinfo : EIATTR_AT_ENTRY_FRAGMENTS
	.align		4
.L_33:
        /*0018*/ 	.byte	0x04, 0x4f
        /*001a*/ 	.short	(.L_35 - .L_34)


	//   ....[0]....
.L_34:
        /*001c*/ 	.word	0x00000006


	//----- nvinfo : EIATTR_RESERVED_SMEM_USED
	.align		4
.L_35:
        /*0020*/ 	.byte	0x01, 0x41
	.zero		2


	//----- nvinfo : EIATTR_SPARSE_MMA_MASK
	.align		4
        /*0024*/ 	.byte	0x03, 0x50
        /*0026*/ 	.short	0x0000


	//----- nvinfo : EIATTR_TCGEN05_1CTA_USED
	.align		4
        /*0028*/ 	.byte	0x01, 0x51
	.zero		2


	//----- nvinfo : EIATTR_MAXREG_COUNT
	.align		4
        /*002c*/ 	.byte	0x03, 0x1b
        /*002e*/ 	.short	0x00ff


	//----- nvinfo : EIATTR_NUM_BARRIERS
	.align		4
        /*0030*/ 	.byte	0x02, 0x4c
        /*0032*/ 	.byte	0x07
	.zero		1


	//----- nvinfo : EIATTR_EXTERNS
	.align		4
        /*0034*/ 	.byte	0x04, 0x0f
        /*0036*/ 	.short	(.L_37 - .L_36)


	//   ....[0]....
	.align		4
.L_36:
        /*0038*/ 	.word	index@(__assertfail)


	//----- nvinfo : EIATTR_MERCURY_ISA_VERSION
	.align		4
.L_37:
        /*003c*/ 	.byte	0x03, 0x5f
        /*003e*/ 	.short	0x0101


	//----- nvinfo : EIATTR_INT_WARP_WIDE_INSTR_OFFSETS
	.align		4
        /*0040*/ 	.byte	0x04, 0x31
        /*0042*/ 	.short	(.L_39 - .L_38)


	//   ....[0]....
.L_38:
        /*0044*/ 	.word	0x00001de0


	//   ....[1]....
        /*0048*/ 	.word	0x000038d0


	//   ....[2]....
        /*004c*/ 	.word	0x000038f0


	//   ....[3]....
        /*0050*/ 	.word	0x00003920


	//   ....[4]....
        /*0054*/ 	.word	0x00004250


	//   ....[5]....
        /*0058*/ 	.word	0x000042c0


	//   ....[6]....
        /*005c*/ 	.word	0x000044a0


	//   ....[7]....
        /*0060*/ 	.word	0x00004600


	//----- nvinfo : EIATTR_COOP_GROUP_MASK_REGIDS
	.align		4
.L_39:
        /*0064*/ 	.byte	0x04, 0x29
        /*0066*/ 	.short	(.L_41 - .L_40)


	//   ....[0]....
.L_40:
        /*0068*/ 	.word	0xffffffff


	//   ....[1]....
        /*006c*/ 	.word	0xffffffff


	//   ....[2]....
        /*0070*/ 	.word	0xffffffff


	//   ....[3]....
        /*0074*/ 	.word	0xffffffff


	//   ....[4]....
        /*0078*/ 	.word	0xffffffff


	//   ....[5]....
        /*007c*/ 	.word	0xffffffff


	//   ....[6]....
        /*0080*/ 	.word	0xffffffff


	//   ....[7]....
        /*0084*/ 	.word	0xffffffff


	//   ....[8]....
        /*0088*/ 	.word	0xffffffff


	//   ....[9]....
        /*008c*/ 	.word	0xffffffff


	//   ....[10]....
        /*0090*/ 	.word	0xffffffff


	//   ....[11]....
        /*0094*/ 	.word	0xffffffff


	//   ....[12]....
        /*0098*/ 	.word	0xffffffff


	//----- nvinfo : EIATTR_COOP_GROUP_INSTR_OFFSETS
	.align		4
.L_41:
        /*009c*/ 	.byte	0x04, 0x28
        /*009e*/ 	.short	(.L_43 - .L_42)


	//   ....[0]....
.L_42:
        /*00a0*/ 	.word	0x00000090


	//   ....[1]....
        /*00a4*/ 	.word	0x000004d0


	//   ....[2]....
        /*00a8*/ 	.word	0x00000680


	//   ....[3]....
        /*00ac*/ 	.word	0x000007e0


	//   ....[4]....
        /*00b0*/ 	.word	0x000008e0


	//   ....[5]....
        /*00b4*/ 	.word	0x00000a50


	//   ....[6]....
        /*00b8*/ 	.word	0x00000bf0


	//   ....[7]....
        /*00bc*/ 	.word	0x00001cc0


	//   ....[8]....
        /*00c0*/ 	.word	0x00002bc0


	//   ....[9]....
        /*00c4*/ 	.word	0x00002dd0


	//   ....[10]....
        /*00c8*/ 	.word	0x00002e00


	//   ....[11]....
        /*00cc*/ 	.word	0x000037b0


	//   ....[12]....
        /*00d0*/ 	.word	0x000039e0


	//----- nvinfo : EIATTR_VRC_CTA_INIT_COUNT
	.align		4
.L_43:
        /*00d4*/ 	.byte	0x02, 0x4a
        /*00d6*/ 	.byte	0x80
	.zero		1


	//----- nvinfo : EIATTR_SYSCALL_OFFSETS
	.align		4
        /*00d8*/ 	.byte	0x04, 0x46
        /*00da*/ 	.short	(.L_45 - .L_44)


	//   ....[0]....
.L_44:
        /*00dc*/ 	.word	0x00005050


	//   ....[1]....
        /*00e0*/ 	.word	0x00005190


	//   ....[2]....
        /*00e4*/ 	.word	0x00005990


	//   ....[3]....
        /*00e8*/ 	.word	0x00006730


	//----- nvinfo : EIATTR_MBARRIER_INSTR_OFFSETS
	.align		4
.L_45:
        /*00ec*/ 	.byte	0x04, 0x39
        /*00ee*/ 	.short	(.L_47 - .L_46)


	//   ....[0]....
.L_46:
        /*00f0*/ 	.word	0x000005b0
        /*00f4*/ 	.word	0x000000ff
        /*00f8*/ 	.word	0x00000000
        /*00fc*/ 	.short	0x0100
        /*00fe*/ 	.byte	0x05
	.zero		1


	//   ....[1]....
        /*0100*/ 	.word	0x000005c0
        /*0104*/ 	.word	0x000000ff
        /*0108*/ 	.word	0x00000030
        /*010c*/ 	.short	0x0100
        /*010e*/ 	.byte	0x05
	.zero		1


	//   ....[2]....
        /*0110*/ 	.word	0x000005d0
        /*0114*/ 	.word	0x000000ff
        /*0118*/ 	.word	0x00000008
        /*011c*/ 	.short	0x0100
        /*011e*/ 	.byte	0x05
	.zero		1


	//   ....[3]....
        /*0120*/ 	.word	0x000005e0
        /*0124*/ 	.word	0x000000ff
        /*0128*/ 	.word	0x00000038
        /*012c*/ 	.short	0x0100
        /*012e*/ 	.byte	0x05
	.zero		1


	//   ....[4]....
        /*0130*/ 	.word	0x000005f0
        /*0134*/ 	.word	0x000000ff
        /*0138*/ 	.word	0x00000010
        /*013c*/ 	.short	0x0100
        /*013e*/ 	.byte	0x05
	.zero		1


	//   ....[5]....
        /*0140*/ 	.word	0x00000600
        /*0144*/ 	.word	0x000000ff
        /*0148*/ 	.word	0x00000040
        /*014c*/ 	.short	0x0100
        /*014e*/ 	.byte	0x05
	.zero		1


	//   ....[6]....
        /*0150*/ 	.word	0x00000610
        /*0154*/ 	.word	0x000000ff
        /*0158*/ 	.word	0x00000018
        /*015c*/ 	.short	0x0100
        /*015e*/ 	.byte	0x05
	.zero		1


	//   ....[7]....
        /*0160*/ 	.word	0x00000620
        /*0164*/ 	.word	0x000000ff
        /*0168*/ 	.word	0x00000048
        /*016c*/ 	.short	0x0100
        /*016e*/ 	.byte	0x05
	.zero		1


	//   ....[8]....
        /*0170*/ 	.word	0x00000630
        /*0174*/ 	.word	0x000000ff
        /*0178*/ 	.word	0x00000020
        /*017c*/ 	.short	0x0100
        /*017e*/ 	.byte	0x05
	.zero		1


	//   ....[9]....
        /*0180*/ 	.word	0x00000640
        /*0184*/ 	.word	0x000000ff
        /*0188*/ 	.word	0x00000050
        /*018c*/ 	.short	0x0100
        /*018e*/ 	.byte	0x05
	.zero		1


	//   ....[10]....
        /*0190*/ 	.word	0x00000650
        /*0194*/ 	.word	0x000000ff
        /*0198*/ 	.word	0x00000028
        /*019c*/ 	.short	0x0100
        /*019e*/ 	.byte	0x05
	.zero		1


	//   ....[11]....
        /*01a0*/ 	.word	0x00000660
        /*01a4*/ 	.word	0x000000ff
        /*01a8*/ 	.word	0x00000058
        /*01ac*/ 	.short	0x0100
        /*01ae*/ 	.byte	0x05
	.zero		1


	//   ....[12]....
        /*01b0*/ 	.word	0x00000790
        /*01b4*/ 	.word	0x000000ff
        /*01b8*/ 	.word	0x00000060
        /*01bc*/ 	.short	0x0100
        /*01be*/ 	.byte	0x07
	.zero		1


	//   ....[13]....
        /*01c0*/ 	.word	0x000007a0
        /*01c4*/ 	.word	0x000000ff
        /*01c8*/ 	.word	0x00000070
        /*01cc*/ 	.short	0x0100
        /*01ce*/ 	.byte	0x07
	.zero		1


	//   ....[14]....
        /*01d0*/ 	.word	0x000007b0
        /*01d4*/ 	.word	0x000000ff
        /*01d8*/ 	.word	0x00000068
        /*01dc*/ 	.short	0x0100
        /*01de*/ 	.byte	0x07
	.zero		1


	//   ....[15]....
        /*01e0*/ 	.word	0x000007c0
        /*01e4*/ 	.word	0x000000ff
        /*01e8*/ 	.word	0x00000078
        /*01ec*/ 	.short	0x0100
        /*01ee*/ 	.byte	0x07
	.zero		1


	//   ....[16]....
        /*01f0*/ 	.word	0x000008b0
        /*01f4*/ 	.word	0x000000ff
        /*01f8*/ 	.word	0x00000080
        /*01fc*/ 	.short	0x0100
        /*01fe*/ 	.byte	0x05
	.zero		1


	//   ....[17]....
        /*0200*/ 	.word	0x000008c0
        /*0204*/ 	.word	0x000000ff
        /*0208*/ 	.word	0x00000088
        /*020c*/ 	.short	0x0100
        /*020e*/ 	.byte	0x05
	.zero		1


	//   ....[18]....
        /*0210*/ 	.word	0x00000a00
        /*0214*/ 	.word	0x000000ff
        /*0218*/ 	.word	0x00000090
        /*021c*/ 	.short	0x0100
        /*021e*/ 	.byte	0x05
	.zero		1


	//   ....[19]....
        /*0220*/ 	.word	0x00000a10
        /*0224*/ 	.word	0x000000ff
        /*0228*/ 	.word	0x000000a0
        /*022c*/ 	.short	0x0100
        /*022e*/ 	.byte	0x05
	.zero		1


	//   ....[20]....
        /*0230*/ 	.word	0x00000a20
        /*0234*/ 	.word	0x000000ff
        /*0238*/ 	.word	0x00000098
        /*023c*/ 	.short	0x0100
        /*023e*/ 	.byte	0x05
	.zero		1


	//   ....[21]....
        /*0240*/ 	.word	0x00000a30
        /*0244*/ 	.word	0x000000ff
        /*0248*/ 	.word	0x000000a8
        /*024c*/ 	.short	0x0100
        /*024e*/ 	.byte	0x05
	.zero		1


	//   ....[22]....
        /*0250*/ 	.word	0x00000b60
        /*0254*/ 	.word	0x000000ff
        /*0258*/ 	.word	0x000000b0
        /*025c*/ 	.short	0x0100
        /*025e*/ 	.byte	0x07
	.zero		1


	//   ....[23]....
        /*0260*/ 	.word	0x00000b70
        /*0264*/ 	.word	0x000000ff
        /*0268*/ 	.word	0x000000d0
        /*026c*/ 	.short	0x0100
        /*026e*/ 	.byte	0x07
	.zero		1


	//   ....[24]....
        /*0270*/ 	.word	0x00000b80
        /*0274*/ 	.word	0x000000ff
        /*0278*/ 	.word	0x000000b8
        /*027c*/ 	.short	0x0100
        /*027e*/ 	.byte	0x07
	.zero		1


	//   ....[25]....
        /*0280*/ 	.word	0x00000b90
        /*0284*/ 	.word	0x000000ff
        /*0288*/ 	.word	0x000000d8
        /*028c*/ 	.short	0x0100
        /*028e*/ 	.byte	0x07
	.zero		1


	//   ....[26]....
        /*0290*/ 	.word	0x00000ba0
        /*0294*/ 	.word	0x000000ff
        /*0298*/ 	.word	0x000000c0
        /*029c*/ 	.short	0x0100
        /*029e*/ 	.byte	0x07
	.zero		1


	//   ....[27]....
        /*02a0*/ 	.word	0x00000bb0
        /*02a4*/ 	.word	0x000000ff
        /*02a8*/ 	.word	0x000000e0
        /*02ac*/ 	.short	0x0100
        /*02ae*/ 	.byte	0x07
	.zero		1


	//   ....[28]....
        /*02b0*/ 	.word	0x00000bc0
        /*02b4*/ 	.word	0x000000ff
        /*02b8*/ 	.word	0x000000c8
        /*02bc*/ 	.short	0x0100
        /*02be*/ 	.byte	0x07
	.zero		1


	//   ....[29]....
        /*02c0*/ 	.word	0x00000bd0
        /*02c4*/ 	.word	0x000000ff
        /*02c8*/ 	.word	0x000000e8
        /*02cc*/ 	.short	0x0100
        /*02ce*/ 	.byte	0x07
	.zero		1


	//   ....[30]....
        /*02d0*/ 	.word	0x00000cc0
        /*02d4*/ 	.word	0x000000ff
        /*02d8*/ 	.word	0x000000f0
        /*02dc*/ 	.short	0x0100
        /*02de*/ 	.byte	0x05
	.zero		1


	//   ....[31]....
        /*02e0*/ 	.word	0x00000cd0
        /*02e4*/ 	.word	0x000000ff
        /*02e8*/ 	.word	0x00000100
        /*02ec*/ 	.short	0x0100
        /*02ee*/ 	.byte	0x05
	.zero		1


	//   ....[32]....
        /*02f0*/ 	.word	0x00000ce0
        /*02f4*/ 	.word	0x000000ff
        /*02f8*/ 	.word	0x000000f8
        /*02fc*/ 	.short	0x0100
        /*02fe*/ 	.byte	0x05
	.zero		1


	//   ....[33]....
        /*0300*/ 	.word	0x00000cf0
        /*0304*/ 	.word	0x000000ff
        /*0308*/ 	.word	0x00000108
        /*030c*/ 	.short	0x0100
        /*030e*/ 	.byte	0x05
	.zero		1


	//   ....[34]....
        /*0310*/ 	.word	0x000015c0
        /*0314*/ 	.word	0x00000003
        /*0318*/ 	.word	0x00000100
        /*031c*/ 	.short	0x010a
        /*031e*/ 	.byte	0xff
	.zero		1


	//   ....[35]....
        /*0320*/ 	.word	0x000015f0
        /*0324*/ 	.word	0x00000003
        /*0328*/ 	.word	0x000000f0
        /*032c*/ 	.short	0x0101
        /*032e*/ 	.byte	0xff
	.zero		1


	//   ....[36]....
        /*0330*/ 	.word	0x000016c0
        /*0334*/ 	.word	0x000000ff
        /*0338*/ 	.word	0x00000030
        /*033c*/ 	.short	0x010a
        /*033e*/ 	.byte	0x08
	.zero		1


	//   ....[37]....
        /*0340*/ 	.word	0x00001760
        /*0344*/ 	.word	0x000000ff
        /*0348*/ 	.word	0x00000030
        /*034c*/ 	.short	0x010a
        /*034e*/ 	.byte	0x21
	.zero		1


	//   ....[38]....
        /*0350*/ 	.word	0x000018b0
        /*0354*/ 	.word	0x000000ff
        /*0358*/ 	.word	0x00000030
        /*035c*/ 	.short	0x010a
        /*035e*/ 	.byte	0x08
	.zero		1


	//   ....[39]....
        /*0360*/ 	.word	0x000019c0
        /*0364*/ 	.word	0x000000ff
        /*0368*/ 	.word	0x00000088
        /*036c*/ 	.short	0x0101
        /*036e*/ 	.byte	0x04
	.zero		1


	//   ....[40]....
        /*0370*/ 	.word	0x000019e0
        /*0374*/ 	.word	0x000000ff
        /*0378*/ 	.word	0x00000030
        /*037c*/ 	.short	0x010a
        /*037e*/ 	.byte	0x08
	.zero		1


	//   ....[41]....
        /*0380*/ 	.word	0x00001a60
        /*0384*/ 	.word	0x000000ff
        /*0388*/ 	.word	0x00000030
        /*038c*/ 	.short	0x010a
        /*038e*/ 	.byte	0x11
	.zero		1


	//   ....[42]....
        /*0390*/ 	.word	0x00001bb0
        /*0394*/ 	.word	0x000000ff
        /*0398*/ 	.word	0x00000030
        /*039c*/ 	.short	0x010a
        /*039e*/ 	.byte	0x08
	.zero		1


	//   ....[43]....
        /*03a0*/ 	.word	0x00001cf0
        /*03a4*/ 	.word	0x00000002
        /*03a8*/ 	.word	0x00000090
        /*03ac*/ 	.short	0x010a
        /*03ae*/ 	.byte	0xff
	.zero		1


	//   ....[44]....
        /*03b0*/ 	.word	0x00001db0
        /*03b4*/ 	.word	0x00000002
        /*03b8*/ 	.word	0x00000000
        /*03bc*/ 	.short	0x0101
        /*03be*/ 	.byte	0xff
	.zero		1


	//   ....[45]....
        /*03c0*/ 	.word	0x00002310
        /*03c4*/ 	.word	0x000000ff
        /*03c8*/ 	.word	0x00000000
        /*03cc*/ 	.short	0x010a
        /*03ce*/ 	.byte	0x05
	.zero		1


	//   ....[46]....
        /*03d0*/ 	.word	0x000023a0
        /*03d4*/ 	.word	0x000000ff
        /*03d8*/ 	.word	0x00000000
        /*03dc*/ 	.short	0x010a
        /*03de*/ 	.byte	0x05
	.zero		1


	//   ....[47]....
        /*03e0*/ 	.word	0x00002430
        /*03e4*/ 	.word	0x000000ff
        /*03e8*/ 	.word	0x00000000
        /*03ec*/ 	.short	0x010a
        /*03ee*/ 	.byte	0x05
	.zero		1


	//   ....[48]....
        /*03f0*/ 	.word	0x000024c0
        /*03f4*/ 	.word	0x000000ff
        /*03f8*/ 	.word	0x00000000
        /*03fc*/ 	.short	0x010a
        /*03fe*/ 	.byte	0x05
	.zero		1


	//   ....[49]....
        /*0400*/ 	.word	0x00002550
        /*0404*/ 	.word	0x000000ff
        /*0408*/ 	.word	0x00000000
        /*040c*/ 	.short	0x010a
        /*040e*/ 	.byte	0x05
	.zero		1


	//   ....[50]....
        /*0410*/ 	.word	0x000025f0
        /*0414*/ 	.word	0x00000000
        /*0418*/ 	.word	0x00000000
        /*041c*/ 	.short	0x010a
        /*041e*/ 	.byte	0xff
	.zero		1


	//   ....[51]....
        /*0420*/ 	.word	0x00002710
        /*0424*/ 	.word	0x00000000
        /*0428*/ 	.word	0x000000f0
        /*042c*/ 	.short	0x010a
        /*042e*/ 	.byte	0xff
	.zero		1


	//   ....[52]....
        /*0430*/ 	.word	0x00002770
        /*0434*/ 	.word	0x00000004
        /*0438*/ 	.word	0x00000000
        /*043c*/ 	.short	0x0101
        /*043e*/ 	.byte	0xff
	.zero		1


	//   ....[53]....
        /*0440*/ 	.word	0x00002790
        /*0444*/ 	.word	0x000000ff
        /*0448*/ 	.word	0x000000a0
        /*044c*/ 	.short	0x010a
        /*044e*/ 	.byte	0x05
	.zero		1


	//   ....[54]....
        /*0450*/ 	.word	0x000028b0
        /*0454*/ 	.word	0x00000000
        /*0458*/ 	.word	0x00000090
        /*045c*/ 	.short	0x010a
        /*045e*/ 	.byte	0xff
	.zero		1


	//   ....[55]....
        /*0460*/ 	.word	0x000029c0
        /*0464*/ 	.word	0x00000000
        /*0468*/ 	.word	0x00000000
        /*046c*/ 	.short	0x0101
        /*046e*/ 	.byte	0xff
	.zero		1


	//   ....[56]....
        /*0470*/ 	.word	0x00002a50
        /*0474*/ 	.word	0x000000ff
        /*0478*/ 	.word	0x000000a0
        /*047c*/ 	.short	0x0106
        /*047e*/ 	.byte	0x05
	.zero		1


	//   ....[57]....
        /*0480*/ 	.word	0x00002a70
        /*0484*/ 	.word	0x000000ff
        /*0488*/ 	.word	0x000000a0
        /*048c*/ 	.short	0x010a
        /*048e*/ 	.byte	0x05
	.zero		1


	//   ....[58]....
        /*0490*/ 	.word	0x00002b00
        /*0494*/ 	.word	0x000000ff
        /*0498*/ 	.word	0x000000a0
        /*049c*/ 	.short	0x0106
        /*049e*/ 	.byte	0x04
	.zero		1


	//   ....[59]....
        /*04a0*/ 	.word	0x00002b40
        /*04a4*/ 	.word	0x00000000
        /*04a8*/ 	.word	0x000000a0
        /*04ac*/ 	.short	0x010a
        /*04ae*/ 	.byte	0xff
	.zero		1


	//   ....[60]....
        /*04b0*/ 	.word	0x00003040
        /*04b4*/ 	.word	0x00000000
        /*04b8*/ 	.word	0x00000090
        /*04bc*/ 	.short	0x010a
        /*04be*/ 	.byte	0xff
	.zero		1


	//   ....[61]....
        /*04c0*/ 	.word	0x00003140
        /*04c4*/ 	.word	0x00000003
        /*04c8*/ 	.word	0x00000000
        /*04cc*/ 	.short	0x0101
        /*04ce*/ 	.byte	0xff
	.zero		1


	//   ....[62]....
        /*04d0*/ 	.word	0x00003150
        /*04d4*/ 	.word	0x000000ff
        /*04d8*/ 	.word	0x00000000
        /*04dc*/ 	.short	0x010a
        /*04de*/ 	.byte	0x04
	.zero		1


	//   ....[63]....
        /*04e0*/ 	.word	0x000031d0
        /*04e4*/ 	.word	0x000000ff
        /*04e8*/ 	.word	0x000000d0
        /*04ec*/ 	.short	0x010a
        /*04ee*/ 	.byte	0x08
	.zero		1


	//   ....[64]....
        /*04f0*/ 	.word	0x000032b0
        /*04f4*/ 	.word	0x000000ff
        /*04f8*/ 	.word	0x00000000
        /*04fc*/ 	.short	0x010a
        /*04fe*/ 	.byte	0x07
	.zero		1


	//   ....[65]....
        /*0500*/ 	.word	0x000033f0
        /*0504*/ 	.word	0x000000ff
        /*0508*/ 	.word	0x00000000
        /*050c*/ 	.short	0x010a
        /*050e*/ 	.byte	0x04
	.zero		1


	//   ....[66]....
        /*0510*/ 	.word	0x000035e0
        /*0514*/ 	.word	0x000000ff
        /*0518*/ 	.word	0x00000000
        /*051c*/ 	.short	0x010a
        /*051e*/ 	.byte	0x05
	.zero		1


	//   ....[67]....
        /*0520*/ 	.word	0x00003670
        /*0524*/ 	.word	0x000000ff
        /*0528*/ 	.word	0x00000000
        /*052c*/ 	.short	0x010a
        /*052e*/ 	.byte	0x05
	.zero		1


	//   ....[68]....
        /*0530*/ 	.word	0x00003700
        /*0534*/ 	.word	0x000000ff
        /*0538*/ 	.word	0x00000000
        /*053c*/ 	.short	0x010a
        /*053e*/ 	.byte	0x05
	.zero		1


	//   ....[69]....
        /*0540*/ 	.word	0x00003790
        /*0544*/ 	.word	0x000000ff
        /*0548*/ 	.word	0x00000000
        /*054c*/ 	.short	0x010a
        /*054e*/ 	.byte	0x07
	.zero		1


	//   ....[70]....
        /*0550*/ 	.word	0x00003bf0
        /*0554*/ 	.word	0x00000000
        /*0558*/ 	.word	0x00000090
        /*055c*/ 	.short	0x010a
        /*055e*/ 	.byte	0xff
	.zero		1


	//   ....[71]....
        /*0560*/ 	.word	0x00003cb0
        /*0564*/ 	.word	0x00000000
        /*0568*/ 	.word	0x00000000
        /*056c*/ 	.short	0x0101
        /*056e*/ 	.byte	0xff
	.zero		1


	//   ....[72]....
        /*0570*/ 	.word	0x00003fd0
        /*0574*/ 	.word	0x000000ff
        /*0578*/ 	.word	0x00000088
        /*057c*/ 	.short	0x010a
        /*057e*/ 	.byte	0x07
	.zero		1


	//   ....[73]....
        /*0580*/ 	.word	0x000041c0
        /*0584*/ 	.word	0x000000ff
        /*0588*/ 	.word	0x00000070
        /*058c*/ 	.short	0x010a
        /*058e*/ 	.byte	0x07
	.zero		1


	//   ....[74]....
        /*0590*/ 	.word	0x00004390
        /*0594*/ 	.word	0x000000ff
        /*0598*/ 	.word	0x00000060
        /*059c*/ 	.short	0x010b
        /*059e*/ 	.byte	0x07
	.zero		1


	//   ....[75]....
        /*05a0*/ 	.word	0x00004400
        /*05a4*/ 	.word	0x000000ff
        /*05a8*/ 	.word	0x00000000
        /*05ac*/ 	.short	0x0101
        /*05ae*/ 	.byte	0x08
	.zero		1


	//   ....[76]....
        /*05b0*/ 	.word	0x00004430
        /*05b4*/ 	.word	0x000000ff
        /*05b8*/ 	.word	0x00000078
        /*05bc*/ 	.short	0x010a
        /*05be*/ 	.byte	0x07
	.zero		1


	//   ....[77]....
        /*05c0*/ 	.word	0x00004640
        /*05c4*/ 	.word	0x000000ff
        /*05c8*/ 	.word	0x00000068
        /*05cc*/ 	.short	0x010b
        /*05ce*/ 	.byte	0x07
	.zero		1


	//   ....[78]....
        /*05d0*/ 	.word	0x00004660
        /*05d4*/ 	.word	0x000000ff
        /*05d8*/ 	.word	0x00000000
        /*05dc*/ 	.short	0x0101
        /*05de*/ 	.byte	0x0d
	.zero		1


	//   ....[79]....
        /*05e0*/ 	.word	0x00004690
        /*05e4*/ 	.word	0x000000ff
        /*05e8*/ 	.word	0x00000070
        /*05ec*/ 	.short	0x010a
        /*05ee*/ 	.byte	0x07
	.zero		1


	//   ....[80]....
        /*05f0*/ 	.word	0x000046d0
        /*05f4*/ 	.word	0x00000000
        /*05f8*/ 	.word	0x00000078
        /*05fc*/ 	.short	0x010a
        /*05fe*/ 	.byte	0xff
	.zero		1


	//   ....[81]....
        /*0600*/ 	.word	0x00004a20
        /*0604*/ 	.word	0x00000000
        /*0608*/ 	.word	0x00000090
        /*060c*/ 	.short	0x010a
        /*060e*/ 	.byte	0xff
	.zero		1


	//   ....[82]....
        /*0610*/ 	.word	0x00004b30
        /*0614*/ 	.word	0x00000000
        /*0618*/ 	.word	0x00000000
        /*061c*/ 	.short	0x0101
        /*061e*/ 	.byte	0xff
	.zero		1


	//   ....[83]....
        /*0620*/ 	.word	0x00005580
        /*0624*/ 	.word	0x00000000
        /*0628*/ 	.word	0x00000060
        /*062c*/ 	.short	0x010a
        /*062e*/ 	.byte	0xff
	.zero		1


	//   ....[84]....
        /*0630*/ 	.word	0x000055f0
        /*0634*/ 	.word	0x0000006c
        /*0638*/ 	.word	0x000000b0
        /*063c*/ 	.short	0x010a
        /*063e*/ 	.byte	0xff
	.zero		1


	//   ....[85]....
        /*0640*/ 	.word	0x000056d0
        /*0644*/ 	.word	0x00000000
        /*0648*/ 	.word	0x00000060
        /*064c*/ 	.short	0x010a
        /*064e*/ 	.byte	0xff
	.zero		1


	//   ....[86]....
        /*0650*/ 	.word	0x000057f0
        /*0654*/ 	.word	0x00000000
        /*0658*/ 	.word	0x00000000
        /*065c*/ 	.short	0x0101
        /*065e*/ 	.byte	0xff
	.zero		1


	//   ....[87]....
        /*0660*/ 	.word	0x00005870
        /*0664*/ 	.word	0x0000006c
        /*0668*/ 	.word	0x000000b0
        /*066c*/ 	.short	0x010a
        /*066e*/ 	.byte	0xff
	.zero		1


	//   ....[88]....
        /*0670*/ 	.word	0x000063e0
        /*0674*/ 	.word	0x0000004b
        /*0678*/ 	.word	0x00000060
        /*067c*/ 	.short	0x010a
        /*067e*/ 	.byte	0xff
	.zero		1


	//   ....[89]....
        /*0680*/ 	.word	0x00006490
        /*0684*/ 	.word	0x0000004b
        /*0688*/ 	.word	0x00000060
        /*068c*/ 	.short	0x010a
        /*068e*/ 	.byte	0xff
	.zero		1


	//   ....[90]....
        /*0690*/ 	.word	0x000065b0
        /*0694*/ 	.word	0x00000000
        /*0698*/ 	.word	0x00000000
        /*069c*/ 	.short	0x0101
        /*069e*/ 	.byte	0xff
	.zero		1


	//   ....[91]....
        /*06a0*/ 	.word	0x00006960
        /*06a4*/ 	.word	0x000000ff
        /*06a8*/ 	.word	0x00000000
        /*06ac*/ 	.short	0x0101
        /*06ae*/ 	.byte	0x05
	.zero		1


	//   ....[92]....
        /*06b0*/ 	.word	0x000072a0
        /*06b4*/ 	.word	0x00000003
        /*06b8*/ 	.word	0x00000100
        /*06bc*/ 	.short	0x010a
        /*06be*/ 	.byte	0xff
	.zero		1


	//   ....[93]....
        /*06c0*/ 	.word	0x00007300
        /*06c4*/ 	.word	0x00000002
        /*06c8*/ 	.word	0x00000030
        /*06cc*/ 	.short	0x010a
        /*06ce*/ 	.byte	0xff
	.zero		1


	//   ....[94]....
        /*06d0*/ 	.word	0x00007360
        /*06d4*/ 	.word	0x00000002
        /*06d8*/ 	.word	0x00000030
        /*06dc*/ 	.short	0x010a
        /*06de*/ 	.byte	0xff
	.zero		1


	//   ....[95]....
        /*06e0*/ 	.word	0x000073b0
        /*06e4*/ 	.word	0x00000002
        /*06e8*/ 	.word	0x00000090
        /*06ec*/ 	.short	0x010a
        /*06ee*/ 	.byte	0xff
	.zero		1


	//   ....[96]....
        /*06f0*/ 	.word	0x00007410
        /*06f4*/ 	.word	0x00000000
        /*06f8*/ 	.word	0x00000000
        /*06fc*/ 	.short	0x010a
        /*06fe*/ 	.byte	0xff
	.zero		1


	//   ....[97]....
        /*0700*/ 	.word	0x00007470
        /*0704*/ 	.word	0x00000000
        /*0708*/ 	.word	0x00000000
        /*070c*/ 	.short	0x010a
        /*070e*/ 	.byte	0xff
	.zero		1


	//   ....[98]....
        /*0710*/ 	.word	0x000074d0
        /*0714*/ 	.word	0x00000000
        /*0718*/ 	.word	0x00000000
        /*071c*/ 	.short	0x010a
        /*071e*/ 	.byte	0xff
	.zero		1


	//   ....[99]....
        /*0720*/ 	.word	0x00007530
        /*0724*/ 	.word	0x00000000
        /*0728*/ 	.word	0x00000000
        /*072c*/ 	.short	0x010a
        /*072e*/ 	.byte	0xff
	.zero		1


	//   ....[100]....
        /*0730*/ 	.word	0x00007590
        /*0734*/ 	.word	0x00000000
        /*0738*/ 	.word	0x00000000
        /*073c*/ 	.short	0x010a
        /*073e*/ 	.byte	0xff
	.zero		1


	//   ....[101]....
        /*0740*/ 	.word	0x000075e0
        /*0744*/ 	.word	0x00000000
        /*0748*/ 	.word	0x000000f0
        /*074c*/ 	.short	0x010a
        /*074e*/ 	.byte	0xff
	.zero		1


	//   ....[102]....
        /*0750*/ 	.word	0x00007640
        /*0754*/ 	.word	0x00000000
        /*0758*/ 	.word	0x000000a0
        /*075c*/ 	.short	0x010a
        /*075e*/ 	.byte	0xff
	.zero		1


	//   ....[103]....
        /*0760*/ 	.word	0x00007690
        /*0764*/ 	.word	0x00000000
        /*0768*/ 	.word	0x00000090
        /*076c*/ 	.short	0x010a
        /*076e*/ 	.byte	0xff
	.zero		1


	//   ....[104]....
        /*0770*/ 	.word	0x000076f0
        /*0774*/ 	.word	0x00000000
        /*0778*/ 	.word	0x000000a0
        /*077c*/ 	.short	0x010a
        /*077e*/ 	.byte	0xff
	.zero		1


	//   ....[105]....
        /*0780*/ 	.word	0x00007740
        /*0784*/ 	.word	0x00000000
        /*0788*/ 	.word	0x00000090
        /*078c*/ 	.short	0x010a
        /*078e*/ 	.byte	0xff
	.zero		1


	//   ....[106]....
        /*0790*/ 	.word	0x000077a0
        /*0794*/ 	.word	0x00000003
        /*0798*/ 	.word	0x000000d0
        /*079c*/ 	.short	0x010a
        /*079e*/ 	.byte	0xff
	.zero		1


	//   ....[107]....
        /*07a0*/ 	.word	0x00007800
        /*07a4*/ 	.word	0x00000000
        /*07a8*/ 	.word	0x00000000
        /*07ac*/ 	.short	0x010a
        /*07ae*/ 	.byte	0xff
	.zero		1


	//   ....[108]....
        /*07b0*/ 	.word	0x00007860
        /*07b4*/ 	.word	0x00000000
        /*07b8*/ 	.word	0x00000000
        /*07bc*/ 	.short	0x010a
        /*07be*/ 	.byte	0xff
	.zero		1


	//   ....[109]....
        /*07c0*/ 	.word	0x000078c0
        /*07c4*/ 	.word	0x00000000
        /*07c8*/ 	.word	0x00000000
        /*07cc*/ 	.short	0x010a
        /*07ce*/ 	.byte	0xff
	.zero		1


	//   ....[110]....
        /*07d0*/ 	.word	0x00007920
        /*07d4*/ 	.word	0x00000000
        /*07d8*/ 	.word	0x00000000
        /*07dc*/ 	.short	0x010a
        /*07de*/ 	.byte	0xff
	.zero		1


	//   ....[111]....
        /*07e0*/ 	.word	0x00007980
        /*07e4*/ 	.word	0x00000000
        /*07e8*/ 	.word	0x00000000
        /*07ec*/ 	.short	0x010a
        /*07ee*/ 	.byte	0xff
	.zero		1


	//   ....[112]....
        /*07f0*/ 	.word	0x000079d0
        /*07f4*/ 	.word	0x00000000
        /*07f8*/ 	.word	0x00000090
        /*07fc*/ 	.short	0x010a
        /*07fe*/ 	.byte	0xff
	.zero		1


	//   ....[113]....
        /*0800*/ 	.word	0x00007a30
        /*0804*/ 	.word	0x00000000
        /*0808*/ 	.word	0x00000088
        /*080c*/ 	.short	0x010a
        /*080e*/ 	.byte	0xff
	.zero		1


	//   ....[114]....
        /*0810*/ 	.word	0x00007a90
        /*0814*/ 	.word	0x00000003
        /*0818*/ 	.word	0x00000070
        /*081c*/ 	.short	0x010a
        /*081e*/ 	.byte	0xff
	.zero		1


	//   ....[115]....
        /*0820*/ 	.word	0x00007af0
        /*0824*/ 	.word	0x00000003
        /*0828*/ 	.word	0x00000078
        /*082c*/ 	.short	0x010a
        /*082e*/ 	.byte	0xff
	.zero		1


	//   ....[116]....
        /*0830*/ 	.word	0x00007b50
        /*0834*/ 	.word	0x00000000
        /*0838*/ 	.word	0x00000070
        /*083c*/ 	.short	0x010a
        /*083e*/ 	.byte	0xff
	.zero		1


	//   ....[117]....
        /*0840*/ 	.word	0x00007ba0
        /*0844*/ 	.word	0x00000000
        /*0848*/ 	.word	0x00000090
        /*084c*/ 	.short	0x010a
        /*084e*/ 	.byte	0xff
	.zero		1


	//   ....[118]....
        /*0850*/ 	.word	0x00007bf0
        /*0854*/ 	.word	0x00000000
        /*0858*/ 	.word	0x00000060
        /*085c*/ 	.short	0x010a
        /*085e*/ 	.byte	0xff
	.zero		1


	//   ....[119]....
        /*0860*/ 	.word	0x00007c40
        /*0864*/ 	.word	0x0000006c
        /*0868*/ 	.word	0x000000b0
        /*086c*/ 	.short	0x010a
        /*086e*/ 	.byte	0xff
	.zero		1


	//   ....[120]....
        /*0870*/ 	.word	0x00007c90
        /*0874*/ 	.word	0x0000004b
        /*0878*/ 	.word	0x00000060
        /*087c*/ 	.short	0x010a
        /*087e*/ 	.byte	0xff
	.zero		1


	//----- nvinfo : EIATTR_NUM_MBARRIERS
	.align		4
.L_47:
        /*0880*/ 	.byte	0x03, 0x38
        /*0882*/ 	.short	0x0022


	//----- nvinfo : EIATTR_EXIT_INSTR_OFFSETS
	.align		4
        /*0884*/ 	.byte	0x04, 0x1c
        /*0886*/ 	.short	(.L_49 - .L_48)


	//   ....[0]....
.L_48:
        /*0888*/ 	.word	0x00002620


	//   ....[1]....
        /*088c*/ 	.word	0x00002b10


	//   ....[2]....
        /*0890*/ 	.word	0x00002b70


	//   ....[3]....
        /*0894*/ 	.word	0x000039f0


	//   ....[4]....
        /*0898*/ 	.word	0x00004700


	//   ....[5]....
        /*089c*/ 	.word	0x00004740


	//   ....[6]....
        /*08a0*/ 	.word	0x00007290


	//----- nvinfo : EIATTR_MAX_THREADS
	.align		4
.L_49:
        /*08a4*/ 	.byte	0x04, 0x05
        /*08a6*/ 	.short	(.L_51 - .L_50)
.L_50:
        /*08a8*/ 	.word	0x00000100
        /*08ac*/ 	.word	0x00000001
        /*08b0*/ 	.word	0x00000001


	//----- nvinfo : EIATTR_CRS_STACK_SIZE
	.align		4
.L_51:
        /*08b4*/ 	.byte	0x04, 0x1e
        /*08b6*/ 	.short	(.L_53 - .L_52)
.L_52:
        /*08b8*/ 	.word	0x00000000


	//----- nvinfo : EIATTR_CBANK_PARAM_SIZE
	.align		4
.L_53:
        /*08bc*/ 	.byte	0x03, 0x19
        /*08be*/ 	.short	0x0800


	//----- nvinfo : EIATTR_PARAM_CBANK
	.align		4
        /*08c0*/ 	.byte	0x04, 0x0a
        /*08c2*/ 	.short	(.L_55 - .L_54)
	.align		4
.L_54:
        /*08c4*/ 	.word	index@(.nv.constant0._ZN7cutlass13device_kernelINS_4gemm6kernel13GemmUniversalIN4cute5tupleIJiiiiEEENS1_10collective13CollectiveMmaINS1_35MainloopSm100TmaUmmaWarpSpecializedILi6ELi2ELi4ENS5_IJNS4_1CILi1EEESB_SB_EEEEENS5_IJNSA_ILi64EEENSA_ILi128EEESE_EEEaNS5_IJlSB_lEEEaSH_NS4_8TiledMMAINS4_8MMA_AtomIJNS4_15SM100_MMA_S8_SSIaaiLi64ELi128ELNS4_4UMMA5MajorE0ELSM_0ELNSL_8SaturateE0EEEEEENS4_6LayoutISC_NS5_IJNSA_ILi0EEESR_SR_EEEEENS5_IJNS4_10UnderscoreESU_SU_EEEEENS4_13SM90_TMA_LOADENS4_14ComposedLayoutINS4_7SwizzleILi2ELi4ELi3EEENS4_18smem_ptr_flag_bitsILi8EEENSQ_INS5_IJNSA_ILi8EEESE_EEENS5_IJSE_SB_EEEEEEEvNS4_8identityESX_S17_vS18_EENS_8epilogue10collective18CollectiveEpilogueINS1A_23Sm100TmaWarpSpecializedILi2ELi2ELi32ELb0ELb0EEEJSG_NS5_IJNSQ_ISE_SB_EES1F_EEEaSH_aSH_NS1A_6fusion15FusionCallbacksIS1E_NS1H_17LinearCombinationIaiaiLNS_15FloatRoundStyleE2EEESG_S1G_JEEENS4_5SM1004TMEM4LOAD26SM100_TMEM_LOAD_16dp32b32xESX_S17_NS4_39AutoVectorizingCopyWithAssumedAlignmentILi128EEENS4_14SM90_TMA_STOREES17_S1S_S1S_EEEvvEEEEvNT_6ParamsE)
        /*08c8*/ 	.short	0x0380
        /*08ca*/ 	.short	0x0800


	//----- nvinfo : EIATTR_SW_WAR
	.align		4
.L_55:
        /*08cc*/ 	.byte	0x04, 0x36
        /*08ce*/ 	.short	(.L_57 - .L_56)
.L_56:
        /*08d0*/ 	.word	0x00000008
.L_57:


//--------------------- .nv.callgraph             --------------------------
	.section	.nv.callgraph,"",@"SHT_CUDA_CALLGRAPH"
	.align	4
	.sectionentsize	8
	.align		4
        /*0000*/ 	.word	0x00000000
	.align		4
        /*0004*/ 	.word	0xffffffff
	.align		4
        /*0008*/ 	.word	index@(_ZN7cutlass13device_kernelINS_4gemm6kernel13GemmUniversalIN4cute5tupleIJiiiiEEENS1_10collective13CollectiveMmaINS1_35MainloopSm100TmaUmmaWarpSpecializedILi6ELi2ELi4ENS5_IJNS4_1CILi1EEESB_SB_EEEEENS5_IJNSA_ILi64EEENSA_ILi128EEESE_EEEaNS5_IJlSB_lEEEaSH_NS4_8TiledMMAINS4_8MMA_AtomIJNS4_15SM100_MMA_S8_SSIaaiLi64ELi128ELNS4_4UMMA5MajorE0ELSM_0ELNSL_8SaturateE0EEEEEENS4_6LayoutISC_NS5_IJNSA_ILi0EEESR_SR_EEEEENS5_IJNS4_10UnderscoreESU_SU_EEEEENS4_13SM90_TMA_LOADENS4_14ComposedLayoutINS4_7SwizzleILi2ELi4ELi3EEENS4_18smem_ptr_flag_bitsILi8EEENSQ_INS5_IJNSA_ILi8EEESE_EEENS5_IJSE_SB_EEEEEEEvNS4_8identityESX_S17_vS18_EENS_8epilogue10collective18CollectiveEpilogueINS1A_23Sm100TmaWarpSpecializedILi2ELi2ELi32ELb0ELb0EEEJSG_NS5_IJNSQ_ISE_SB_EES1F_EEEaSH_aSH_NS1A_6fusion15FusionCallbacksIS1E_NS1H_17LinearCombinationIaiaiLNS_15FloatRoundStyleE2EEESG_S1G_JEEENS4_5SM1004TMEM4LOAD26SM100_TMEM_LOAD_16dp32b32xESX_S17_NS4_39AutoVectorizingCopyWithAssumedAlignmentILi128EEENS4_14SM90_TMA_STOREES17_S1S_S1S_EEEvvEEEEvNT_6ParamsE)
	.align		4
        /*000c*/ 	.word	index@(__assertfail)
	.align		4
        /*0010*/ 	.word	0x00000000
	.align		4
        /*0014*/ 	.word	0xfffffffe
	.align		4
        /*0018*/ 	.word	0x00000000
	.align		4
        /*001c*/ 	.word	0xfffffffd
	.align		4
        /*0020*/ 	.word	0x00000000
	.align		4
        /*0024*/ 	.word	0xfffffffc


//--------------------- .nv.constant4             --------------------------
	.section	.nv.constant4,"a",@progbits
	.align	8
	.align		8
.nv.constant4:
        /*0000*/ 	.dword	__assertfail
	.align		8
        /*0008*/ 	.dword	__unnamed_1
	.align		8
        /*0010*/ 	.dword	__unnamed_2
	.align		8
        /*0018*/ 	.dword	_ZN40_INTERNAL_6415de62_4_k_cu_b3b46050_294414cuda3std3__45__cpo5beginE
	.align		8
        /*0020*/ 	.dword	_ZN40_INTERNAL_6415de62_4_k_cu_b3b46050_294414cuda3std3__45__cpo3endE
	.align		8
        /*0028*/ 	.dword	_ZN40_INTERNAL_6415de62_4_k_cu_b3b46050_294414cuda3std3__45__cpo6cbeginE
	.align		8
        /*0030*/ 	.dword	_ZN40_INTERNAL_6415de62_4_k_cu_b3b46050_294414cuda3std3__45__cpo4cendE
	.align		8
        /*0038*/ 	.dword	_ZN40_INTERNAL_6415de62_4_k_cu_b3b46050_294414cuda3std3__442_GLOBAL__N__6415de62_4_k_cu_b3b46050_294416ignoreE
	.align		8
        /*0040*/ 	.dword	_ZN40_INTERNAL_6415de62_4_k_cu_b3b46050_294414cuda3std3__419piecewise_constructE
	.align		8
        /*0048*/ 	.dword	_ZN40_INTERNAL_6415de62_4_k_cu_b3b46050_294414cuda3std3__48in_placeE
	.align		8
        /*0050*/ 	.dword	_ZN40_INTERNAL_6415de62_4_k_cu_b3b46050_294414cuda3std6ranges3__45__cpo4swapE
	.align		8
        /*0058*/ 	.dword	_ZN40_INTERNAL_6415de62_4_k_cu_b3b46050_294414cuda3std6ranges3__45__cpo9iter_moveE
	.align		8
        /*0060*/ 	.dword	_ZN40_INTERNAL_6415de62_4_k_cu_b3b46050_294414cute7productE
	.align		8
        /*0068*/ 	.dword	_ZN40_INTERNAL_6415de62_4_k_cu_b3b46050_294414cute1_E
	.align		8
        /*0070*/ 	.dword	$str$25
	.align		8
        /*0078*/ 	.dword	$str$26
	.align		8
        /*0080*/ 	.dword	$str$27
	.align		8
        /*0088*/ 	.dword	$str$28


//--------------------- .text._ZN7cutlass13device_kernelINS_4gemm6kernel13GemmUniversalIN4cute5tupleIJiiiiEEENS1_10collective13CollectiveMmaINS1_35MainloopSm100TmaUmmaWarpSpecializedILi6ELi2ELi4ENS5_IJNS4_1CILi1EEESB_SB_EEEEENS5_IJNSA_ILi64EEENSA_ILi128EEESE_EEEaNS5_IJlSB_lEEEaSH_NS4_8TiledMMAINS4_8MMA_AtomIJNS4_15SM100_MMA_S8_SSIaaiLi64ELi128ELNS4_4UMMA5MajorE0ELSM_0ELNSL_8SaturateE0EEEEEENS4_6LayoutISC_NS5_IJNSA_ILi0EEESR_SR_EEEEENS5_IJNS4_10UnderscoreESU_SU_EEEEENS4_13SM90_TMA_LOADENS4_14ComposedLayoutINS4_7SwizzleILi2ELi4ELi3EEENS4_18smem_ptr_flag_bitsILi8EEENSQ_INS5_IJNSA_ILi8EEESE_EEENS5_IJSE_SB_EEEEEEEvNS4_8identityESX_S17_vS18_EENS_8epilogue10collective18CollectiveEpilogueINS1A_23Sm100TmaWarpSpecializedILi2ELi2ELi32ELb0ELb0EEEJSG_NS5_IJNSQ_ISE_SB_EES1F_EEEaSH_aSH_NS1A_6fusion15FusionCallbacksIS1E_NS1H_17LinearCombinationIaiaiLNS_15FloatRoundStyleE2EEESG_S1G_JEEENS4_5SM1004TMEM4LOAD26SM100_TMEM_LOAD_16dp32b32xESX_S17_NS4_39AutoVectorizingCopyWithAssumedAlignmentILi128EEENS4_14SM90_TMA_STOREES17_S1S_S1S_EEEvvEEEEvNT_6ParamsE --------------------------
	.section	.text._ZN7cutlass13device_kernelINS_4gemm6kernel13GemmUniversalIN4cute5tupleIJiiiiEEENS1_10collective13CollectiveMmaINS1_35MainloopSm100TmaUmmaWarpSpecializedILi6ELi2ELi4ENS5_IJNS4_1CILi1EEESB_SB_EEEEENS5_IJNSA_ILi64EEENSA_ILi128EEESE_EEEaNS5_IJlSB_lEEEaSH_NS4_8TiledMMAINS4_8MMA_AtomIJNS4_15SM100_MMA_S8_SSIaaiLi64ELi128ELNS4_4UMMA5MajorE0ELSM_0ELNSL_8SaturateE0EEEEEENS4_6LayoutISC_NS5_IJNSA_ILi0EEESR_SR_EEEEENS5_IJNS4_10UnderscoreESU_SU_EEEEENS4_13SM90_TMA_LOADENS4_14ComposedLayoutINS4_7SwizzleILi2ELi4ELi3EEENS4_18smem_ptr_flag_bitsILi8EEENSQ_INS5_IJNSA_ILi8EEESE_EEENS5_IJSE_SB_EEEEEEEvNS4_8identityESX_S17_vS18_EENS_8epilogue10collective18CollectiveEpilogueINS1A_23Sm100TmaWarpSpecializedILi2ELi2ELi32ELb0ELb0EEEJSG_NS5_IJNSQ_ISE_SB_EES1F_EEEaSH_aSH_NS1A_6fusion15FusionCallbacksIS1E_NS1H_17LinearCombinationIaiaiLNS_15FloatRoundStyleE2EEESG_S1G_JEEENS4_5SM1004TMEM4LOAD26SM100_TMEM_LOAD_16dp32b32xESX_S17_NS4_39AutoVectorizingCopyWithAssumedAlignmentILi128EEENS4_14SM90_TMA_STOREES17_S1S_S1S_EEEvvEEEEvNT_6ParamsE,"ax",@progbits
	.align	128
.text._ZN7cutlass13device_kernelINS_4gemm6kernel13GemmUniversalIN4cute5tupleIJiiiiEEENS1_10collective13CollectiveMmaINS1_35MainloopSm100TmaUmmaWarpSpecializedILi6ELi2ELi4ENS5_IJNS4_1CILi1EEESB_SB_EEEEENS5_IJNSA_ILi64EEENSA_ILi128EEESE_EEEaNS5_IJlSB_lEEEaSH_NS4_8TiledMMAINS4_8MMA_AtomIJNS4_15SM100_MMA_S8_SSIaaiLi64ELi128ELNS4_4UMMA5MajorE0ELSM_0ELNSL_8SaturateE0EEEEEENS4_6LayoutISC_NS5_IJNSA_ILi0EEESR_SR_EEEEENS5_IJNS4_10UnderscoreESU_SU_EEEEENS4_13SM90_TMA_LOADENS4_14ComposedLayoutINS4_7SwizzleILi2ELi4ELi3EEENS4_18smem_ptr_flag_bitsILi8EEENSQ_INS5_IJNSA_ILi8EEESE_EEENS5_IJSE_SB_EEEEEEEvNS4_8identityESX_S17_vS18_EENS_8epilogue10collective18CollectiveEpilogueINS1A_23Sm100TmaWarpSpecializedILi2ELi2ELi32ELb0ELb0EEEJSG_NS5_IJNSQ_ISE_SB_EES1F_EEEaSH_aSH_NS1A_6fusion15FusionCallbacksIS1E_NS1H_17LinearCombinationIaiaiLNS_15FloatRoundStyleE2EEESG_S1G_JEEENS4_5SM1004TMEM4LOAD26SM100_TMEM_LOAD_16dp32b32xESX_S17_NS4_39AutoVectorizingCopyWithAssumedAlignmentILi128EEENS4_14SM90_TMA_STOREES17_S1S_S1S_EEEvvEEEEvNT_6ParamsE:
        .type           _ZN7cutlass13device_kernelINS_4gemm6kernel13GemmUniversalIN4cute5tupleIJiiiiEEENS1_10collective13CollectiveMmaINS1_35MainloopSm100TmaUmmaWarpSpecializedILi6ELi2ELi4ENS5_IJNS4_1CILi1EEESB_SB_EEEEENS5_IJNSA_ILi64EEENSA_ILi128EEESE_EEEaNS5_IJlSB_lEEEaSH_NS4_8TiledMMAINS4_8MMA_AtomIJNS4_15SM100_MMA_S8_SSIaaiLi64ELi128ELNS4_4UMMA5MajorE0ELSM_0ELNSL_8SaturateE0EEEEEENS4_6LayoutISC_NS5_IJNSA_ILi0EEESR_SR_EEEEENS5_IJNS4_10UnderscoreESU_SU_EEEEENS4_13SM90_TMA_LOADENS4_14ComposedLayoutINS4_7SwizzleILi2ELi4ELi3EEENS4_18smem_ptr_flag_bitsILi8EEENSQ_INS5_IJNSA_ILi8EEESE_EEENS5_IJSE_SB_EEEEEEEvNS4_8identityESX_S17_vS18_EENS_8epilogue10collective18CollectiveEpilogueINS1A_23Sm100TmaWarpSpecializedILi2ELi2ELi32ELb0ELb0EEEJSG_NS5_IJNSQ_ISE_SB_EES1F_EEEaSH_aSH_NS1A_6fusion15FusionCallbacksIS1E_NS1H_17LinearCombinationIaiaiLNS_15FloatRoundStyleE2EEESG_S1G_JEEENS4_5SM1004TMEM4LOAD26SM100_TMEM_LOAD_16dp32b32xESX_S17_NS4_39AutoVectorizingCopyWithAssumedAlignmentILi128EEENS4_14SM90_TMA_STOREES17_S1S_S1S_EEEvvEEEEvNT_6ParamsE,@function
        .size           _ZN7cutlass13device_kernelINS_4gemm6kernel13GemmUniversalIN4cute5tupleIJiiiiEEENS1_10collective13CollectiveMmaINS1_35MainloopSm100TmaUmmaWarpSpecializedILi6ELi2ELi4ENS5_IJNS4_1CILi1EEESB_SB_EEEEENS5_IJNSA_ILi64EEENSA_ILi128EEESE_EEEaNS5_IJlSB_lEEEaSH_NS4_8TiledMMAINS4_8MMA_AtomIJNS4_15SM100_MMA_S8_SSIaaiLi64ELi128ELNS4_4UMMA5MajorE0ELSM_0ELNSL_8SaturateE0EEEEEENS4_6LayoutISC_NS5_IJNSA_ILi0EEESR_SR_EEEEENS5_IJNS4_10UnderscoreESU_SU_EEEEENS4_13SM90_TMA_LOADENS4_14ComposedLayoutINS4_7SwizzleILi2ELi4ELi3EEENS4_18smem_ptr_flag_bitsILi8EEENSQ_INS5_IJNSA_ILi8EEESE_EEENS5_IJSE_SB_EEEEEEEvNS4_8identityESX_S17_vS18_EENS_8epilogue10collective18CollectiveEpilogueINS1A_23Sm100TmaWarpSpecializedILi2ELi2ELi32ELb0ELb0EEEJSG_NS5_IJNSQ_ISE_SB_EES1F_EEEaSH_aSH_NS1A_6fusion15FusionCallbacksIS1E_NS1H_17LinearCombinationIaiaiLNS_15FloatRoundStyleE2EEESG_S1G_JEEENS4_5SM1004TMEM4LOAD26SM100_TMEM_LOAD_16dp32b32xESX_S17_NS4_39AutoVectorizingCopyWithAssumedAlignmentILi128EEENS4_14SM90_TMA_STOREES17_S1S_S1S_EEEvvEEEEvNT_6ParamsE,(.L_x_148 - _ZN7cutlass13device_kernelINS_4gemm6kernel13GemmUniversalIN4cute5tupleIJiiiiEEENS1_10collective13CollectiveMmaINS1_35MainloopSm100TmaUmmaWarpSpecializedILi6ELi2ELi4ENS5_IJNS4_1CILi1EEESB_SB_EEEEENS5_IJNSA_ILi64EEENSA_ILi128EEESE_EEEaNS5_IJlSB_lEEEaSH_NS4_8TiledMMAINS4_8MMA_AtomIJNS4_15SM100_MMA_S8_SSIaaiLi64ELi128ELNS4_4UMMA5MajorE0ELSM_0ELNSL_8SaturateE0EEEEEENS4_6LayoutISC_NS5_IJNSA_ILi0EEESR_SR_EEEEENS5_IJNS4_10UnderscoreESU_SU_EEEEENS4_13SM90_TMA_LOADENS4_14ComposedLayoutINS4_7SwizzleILi2ELi4ELi3EEENS4_18smem_ptr_flag_bitsILi8EEENSQ_INS5_IJNSA_ILi8EEESE_EEENS5_IJSE_SB_EEEEEEEvNS4_8identityESX_S17_vS18_EENS_8epilogue10collective18CollectiveEpilogueINS1A_23Sm100TmaWarpSpecializedILi2ELi2ELi32ELb0ELb0EEEJSG_NS5_IJNSQ_ISE_SB_EES1F_EEEaSH_aSH_NS1A_6fusion15FusionCallbacksIS1E_NS1H_17LinearCombinationIaiaiLNS_15FloatRoundStyleE2EEESG_S1G_JEEENS4_5SM1004TMEM4LOAD26SM100_TMEM_LOAD_16dp32b32xESX_S17_NS4_39AutoVectorizingCopyWithAssumedAlignmentILi128EEENS4_14SM90_TMA_STOREES17_S1S_S1S_EEEvvEEEEvNT_6ParamsE)
        .other          _ZN7cutlass13device_kernelINS_4gemm6kernel13GemmUniversalIN4cute5tupleIJiiiiEEENS1_10collective13CollectiveMmaINS1_35MainloopSm100TmaUmmaWarpSpecializedILi6ELi2ELi4ENS5_IJNS4_1CILi1EEESB_SB_EEEEENS5_IJNSA_ILi64EEENSA_ILi128EEESE_EEEaNS5_IJlSB_lEEEaSH_NS4_8TiledMMAINS4_8MMA_AtomIJNS4_15SM100_MMA_S8_SSIaaiLi64ELi128ELNS4_4UMMA5MajorE0ELSM_0ELNSL_8SaturateE0EEEEEENS4_6LayoutISC_NS5_IJNSA_ILi0EEESR_SR_EEEEENS5_IJNS4_10UnderscoreESU_SU_EEEEENS4_13SM90_TMA_LOADENS4_14ComposedLayoutINS4_7SwizzleILi2ELi4ELi3EEENS4_18smem_ptr_flag_bitsILi8EEENSQ_INS5_IJNSA_ILi8EEESE_EEENS5_IJSE_SB_EEEEEEEvNS4_8identityESX_S17_vS18_EENS_8epilogue10collective18CollectiveEpilogueINS1A_23Sm100TmaWarpSpecializedILi2ELi2ELi32ELb0ELb0EEEJSG_NS5_IJNSQ_ISE_SB_EES1F_EEEaSH_aSH_NS1A_6fusion15FusionCallbacksIS1E_NS1H_17LinearCombinationIaiaiLNS_15FloatRoundStyleE2EEESG_S1G_JEEENS4_5SM1004TMEM4LOAD26SM100_TMEM_LOAD_16dp32b32xESX_S17_NS4_39AutoVectorizingCopyWithAssumedAlignmentILi128EEENS4_14SM90_TMA_STOREES17_S1S_S1S_EEEvvEEEEvNT_6ParamsE,@"STO_CUDA_ENTRY STV_DEFAULT"
_ZN7cutlass13device_kernelINS_4gemm6kernel13GemmUniversalIN4cute5tupleIJiiiiEEENS1_10collective13CollectiveMmaINS1_35MainloopSm100TmaUmmaWarpSpecializedILi6ELi2ELi4ENS5_IJNS4_1CILi1EEESB_SB_EEEEENS5_IJNSA_ILi64EEENSA_ILi128EEESE_EEEaNS5_IJlSB_lEEEaSH_NS4_8TiledMMAINS4_8MMA_AtomIJNS4_15SM100_MMA_S8_SSIaaiLi64ELi128ELNS4_4UMMA5MajorE0ELSM_0ELNSL_8SaturateE0EEEEEENS4_6LayoutISC_NS5_IJNSA_ILi0EEESR_SR_EEEEENS5_IJNS4_10UnderscoreESU_SU_EEEEENS4_13SM90_TMA_LOADENS4_14ComposedLayoutINS4_7SwizzleILi2ELi4ELi3EEENS4_18smem_ptr_flag_bitsILi8EEENSQ_INS5_IJNSA_ILi8EEESE_EEENS5_IJSE_SB_EEEEEEEvNS4_8identityESX_S17_vS18_EENS_8epilogue10collective18CollectiveEpilogueINS1A_23Sm100TmaWarpSpecializedILi2ELi2ELi32ELb0ELb0EEEJSG_NS5_IJNSQ_ISE_SB_EES1F_EEEaSH_aSH_NS1A_6fusion15FusionCallbacksIS1E_NS1H_17LinearCombinationIaiaiLNS_15FloatRoundStyleE2EEESG_S1G_JEEENS4_5SM1004TMEM4LOAD26SM100_TMEM_LOAD_16dp32b32xESX_S17_NS4_39AutoVectorizingCopyWithAssumedAlignmentILi128EEENS4_14SM90_TMA_STOREES17_S1S_S1S_EEEvvEEEEvNT_6ParamsE:
[----:B------:R-:W1:Y:S01]  /*0000*/  LDC R1, c[0x0][0x37c] ;  /* 0x0000df00ff017b82 */ /* 0x000e620000000800 */
[----:B------:R-:W2:Y:S01]  /*0010*/  S2R R103, SR_TID.X ;  /* 0x0000000000677919 */ /* 0x000ea20000002100 */
[----:B------:R-:W3:Y:S01]  /*0020*/  LDCU.64 UR4, c[0x0][0x890] ;  /* 0x00011200ff0477ac */ /* 0x000ee20008000a00 */
[----:B------:R-:W-:Y:S02]  /*0030*/  PRMT R91, RZ, 0x7610, R91 ;  /* 0x00007610ff5b7816 */ /* 0x000fe4000000005b */
[----:B------:R-:W-:Y:S01]  /*0040*/  ELECT P5, URZ, PT ;  /* 0x0000000000ff782f */ /* 0x000fe200038a0000 */
[----:B------:R-:W4:Y:S01]  /*0050*/  LDCU.64 UR46, c[0x0][0x358] ;  /* 0x00006b00ff2e77ac */ /* 0x000f220008000a00 */
[----:B---3--:R-:W-:-:S04]  /*0060*/  UISETP.NE.U32.AND UP0, UPT, UR4, URZ, UPT ;  /* 0x000000ff0400728c */ /* 0x008fc8000bf05070 */
[----:B------:R-:W-:Y:S01]  /*0070*/  UISETP.NE.AND.EX UP0, UPT, UR5, URZ, UPT, UP0 ;  /* 0x000000ff0500728c */ /* 0x000fe2000bf05300 */
[----:B--2---:R-:W-:-:S05]  /*0080*/  SHF.R.U32.HI R96, RZ, 0x5, R103 ;  /* 0x00000005ff607819 */ /* 0x004fca0000011667 */
[----:B------:R-:W2:Y:S02]  /*0090*/  SHFL.IDX PT, R0, R96, RZ, 0x1f ;  /* 0x00001fff60007589 */ /* 0x000ea400000e0000 */
[----:B--2---:R-:W-:Y:S01]  /*00a0*/  R2UR UR8, R0 ;  /* 0x00000000000872ca */ /* 0x004fe200000e0000 */
[----:B-1--4-:R-:W-:-:S14]  /*00b0*/  BRA.U UP0, `(.L_x_0) ;  /* 0x00000001002c7547 */ /* 0x012fdc000b800000 */
[----:B------:R-:W1:Y:S02]  /*00c0*/  LDCU.64 UR6, c[0x0][0x888] ;  /* 0x00011100ff0677ac */ /* 0x000e640008000a00 */
[----:B-1----:R-:W-:-:S04]  /*00d0*/  UISETP.NE.U32.AND UP0, UPT, UR6, URZ, UPT ;  /* 0x000000ff0600728c */ /* 0x002fc8000bf05070 */
[----:B------:R-:W-:-:S09]  /*00e0*/  UISETP.NE.AND.EX UP0, UPT, UR7, URZ, UPT, UP0 ;  /* 0x000000ff0700728c */ /* 0x000fd2000bf05300 */
[----:B------:R-:W-:Y:S05]  /*00f0*/  BRA.U !UP0, `(.L_x_1) ;  /* 0x0000000108107547 */ /* 0x000fea000b800000 */
[----:B------:R-:W1:Y:S02]  /*0100*/  LDC.64 R50, c[0x0][0x888] ;  /* 0x00022200ff327b82 */ /* 0x000e640000000a00 */
[----:B-1----:R1:W5:Y:S01]  /*0110*/  LDG.E R50, desc[UR46][R50.64] ;  /* 0x0000002e32327981 */ /* 0x002362000c1e1900 */
[----:B------:R-:W-:Y:S01]  /*0120*/  HFMA2 R91, -RZ, RZ, 0, 5.9604644775390625e-08 ;  /* 0x00000001ff5b7431 */ /* 0x000fe200000001ff */
[----:B------:R-:W-:Y:S05]  /*0130*/  BRA `(.L_x_0) ;  /* 0x00000000000c7947 */ /* 0x000fea0003800000 */
.L_x_1:
[----:B------:R-:W1:Y:S01]  /*0140*/  LDCU UR6, c[0x0][0x880] ;  /* 0x00011000ff0677ac */ /* 0x000e620008000800 */
[----:B------:R-:W-:Y:S01]  /*0150*/  HFMA2 R91, -RZ, RZ, 0, 5.9604644775390625e-08 ;  /* 0x00000001ff5b7431 */ /* 0x000fe200000001ff */
[----:B-1----:R-:W-:-:S07]  /*0160*/  MOV R50, UR6 ;  /* 0x0000000600327c02 */ /* 0x002fce0008000f00 */
.L_x_0:
[----:B------:R-:W2:Y:S02]  /*0170*/  LDCU.64 UR6, c[0x0][0x8b0] ;  /* 0x00011600ff0677ac */ /* 0x000ea40008000a00 */
[----:B--2---:R-:W-:-:S04]  /*0180*/  UISETP.NE.U32.AND UP0, UPT, UR6, URZ, UPT ;  /* 0x000000ff0600728c */ /* 0x004fc8000bf05070 */
[----:B------:R-:W-:-:S09]  /*0190*/  UISETP.NE.AND.EX UP0, UPT, UR7, URZ, UPT, UP0 ;  /* 0x000000ff0700728c */ /* 0x000fd2000bf05300 */
[----:B------:R-:W-:Y:S05]  /*01a0*/  BRA.U UP0, `(.L_x_2) ;  /* 0x0000000100247547 */ /* 0x000fea000b800000 */
[----:B------:R-:W2:Y:S02]  /*01b0*/  LDCU.64 UR6, c[0x0][0x8a8] ;  /* 0x00011500ff0677ac */ /* 0x000ea40008000a00 */
[----:B--2---:R-:W-:-:S04]  /*01c0*/  UISETP.NE.U32.AND UP0, UPT, UR6, URZ, UPT ;  /* 0x000000ff0600728c */ /* 0x004fc8000bf05070 */
[----:B------:R-:W-:-:S09]  /*01d0*/  UISETP.NE.AND.EX UP0, UPT, UR7, URZ, UPT, UP0 ;  /* 0x000000ff0700728c */ /* 0x000fd2000bf05300 */
[----:B------:R-:W-:Y:S05]  /*01e0*/  BRA.U !UP0, `(.L_x_3) ;  /* 0x00000001080c7547 */ /* 0x000fea000b800000 */
[----:B------:R-:W2:Y:S02]  /*01f0*/  LDC.64 R2, c[0x0][0x8a8] ;  /* 0x00022a00ff027b82 */ /* 0x000ea40000000a00 */
[----:B--2---:R2:W5:Y:S01]  /*0200*/  LDG.E R47, desc[UR46][R2.64] ;  /* 0x0000002e022f7981 */ /* 0x004562000c1e1900 */
[----:B------:R-:W-:Y:S05]  /*0210*/  BRA `(.L_x_2) ;  /* 0x0000000000087947 */ /* 0x000fea0003800000 */
.L_x_3:
[----:B------:R-:W2:Y:S02]  /*0220*/  LDCU UR6, c[0x0][0x8a0] ;  /* 0x00011400ff0677ac */ /* 0x000ea40008000800 */
[----:B--2---:R-:W-:Y:S02]  /*0230*/  MOV R47, UR6 ;  /* 0x00000006002f7c02 */ /* 0x004fe40008000f00 */
.L_x_2:
[----:B------:R-:W-:Y:S01]  /*0240*/  IMAD.U32 R0, RZ, RZ, UR8 ;  /* 0x00000008ff007e24 */ /* 0x000fe2000f8e00ff */
[----:B------:R-:W-:Y:S04]  /*0250*/  BSSY.RECONVERGENT B0, `(.L_x_4) ;  /* 0x000000c000007945 */ /* 0x000fe80003800200 */
[C---:B------:R-:W-:Y:S02]  /*0260*/  ISETP.NE.OR P1, PT, R0.reuse, 0x1, !P5 ;  /* 0x000000010000780c */ /* 0x040fe40006f25670 */
[----:B------:R-:W-:-:S11]  /*0270*/  ISETP.NE.OR P0, PT, R0, 0x3, !P5 ;  /* 0x000000030000780c */ /* 0x000fd60006f05670 */
[----:B------:R-:W-:Y:S05]  /*0280*/  @P1 BRA `(.L_x_5) ;  /* 0x0000000000201947 */ /* 0x000fea0003800000 */
[----:B------:R-:W3:Y:S02]  /*0290*/  LDCU.64 UR6, c[0x0][0x348] ;  /* 0x00006900ff0677ac */ /* 0x000ee40008000a00 */
[----:B---3--:R-:W-:Y:S02]  /*02a0*/  UIADD3 UR10, UP1, UPT, UR6, 0x80, URZ ;  /* 0x00000080060a7890 */ /* 0x008fe4000ff3e0ff */
[----:B------:R-:W-:Y:S02]  /*02b0*/  UIADD3 UR6, UP0, UPT, UR6, 0x180, URZ ;  /* 0x0000018006067890 */ /* 0x000fe4000ff1e0ff */
[----:B------:R-:W-:Y:S02]  /*02c0*/  UIADD3.X UR11, UPT, UPT, URZ, UR7, URZ, UP1, !UPT ;  /* 0x00000007ff0b7290 */ /* 0x000fe40008ffe4ff */
[----:B------:R-:W-:-:S07]  /*02d0*/  UIADD3.X UR7, UPT, UPT, URZ, UR7, URZ, UP0, !UPT ;  /* 0x00000007ff077290 */ /* 0x000fce00087fe4ff */
[----:B------:R3:W-:Y:S02]  /*02e0*/  UTMACCTL.PF [UR10] ;  /* 0x000000000a0079b9 */ /* 0x0007e40008040000 */
[----:B------:R3:W-:Y:S02]  /*02f0*/  UTMACCTL.PF [UR6] ;  /* 0x00000000060079b9 */ /* 0x0007e40008040000 */
[----:B---3--:R-:W-:Y:S01]  /*0300*/  NOP ;  /* 0x0000000000007918 */ /* 0x008fe20000000000 */
.L_x_5:
[----:B------:R-:W-:Y:S05]  /*0310*/  BSYNC.RECONVERGENT B0 ;  /* 0x0000000000007941 */ /* 0x000fea0003800200 */
.L_x_4:
[----:B------:R-:W-:Y:S04]  /*0320*/  BSSY.RECONVERGENT B0, `(.L_x_6) ;  /* 0x000000a000007945 */ /* 0x000fe80003800200 */
        /* <DEDUP_REMOVED lines=9> */
.L_x_7:
[----:B------:R-:W-:Y:S05]  /*03c0*/  BSYNC.RECONVERGENT B0 ;  /* 0x0000000000007941 */ /* 0x000fea0003800200 */
.L_x_6:
[----:B------:R-:W3:Y:S01]  /*03d0*/  LDCU.64 UR6, c[0x0][0x888] ;  /* 0x00011100ff0677ac */ /* 0x000ee20008000a00 */
[----:B------:R-:W-:Y:S02]  /*03e0*/  UISETP.EQ.U32.AND UP1, UPT, UR4, URZ, UPT ;  /* 0x000000ff0400728c */ /* 0x000fe4000bf22070 */
[----:B------:R-:W-:Y:S02]  /*03f0*/  UPLOP3.LUT UP2, UPT, UPT, UPT, UPT, 0x80, 0x8 ;  /* 0x000000000008789c */ /* 0x000fe40003f4f070 */
[----:B---3--:R-:W-:-:S04]  /*0400*/  UISETP.NE.U32.AND UP0, UPT, UR6, URZ, UPT ;  /* 0x000000ff0600728c */ /* 0x008fc8000bf05070 */
[----:B------:R-:W-:-:S04]  /*0410*/  UISETP.NE.AND.EX UP0, UPT, UR7, URZ, UPT, UP0 ;  /* 0x000000ff0700728c */ /* 0x000fc8000bf05300 */
[----:B------:R-:W-:-:S04]  /*0420*/  UISETP.EQ.OR.EX UP3, UPT, UR5, URZ, !UP0, UP1 ;  /* 0x000000ff0500728c */ /* 0x000fc8000c762710 */
[----:B------:R-:W-:-:S05]  /*0430*/  UP2UR UR50, UPR, URZ, 0x8 ;  /* 0x00000008ff327883 */ /* 0x000fca0008000000 */
[----:B------:R-:W-:Y:S07]  /*0440*/  BRA.U !UP3, `(.L_x_8) ;  /* 0x000000010b207547 */ /* 0x000fee000b800000 */
[----:B-----5:R-:W-:Y:S01]  /*0450*/  R2UR UR6, R50 ;  /* 0x00000000320672ca */ /* 0x020fe200000e0000 */
[----:B------:R-:W-:Y:S02]  /*0460*/  UISETP.NE.U32.AND UP2, UPT, UR4, URZ, UPT ;  /* 0x000000ff0400728c */ /* 0x000fe4000bf45070 */
[----:B------:R-:W-:Y:S02]  /*0470*/  USEL UR4, URZ, 0xffffffff, UP0 ;  /* 0xffffffffff047887 */ /* 0x000fe40008000000 */
[----:B------:R-:W-:-:S08]  /*0480*/  UISETP.NE.AND.EX UP2, UPT, UR5, URZ, UPT, UP2 ;  /* 0x000000ff0500728c */ /* 0x000fd0000bf45320 */
[----:B------:R-:W-:-:S04]  /*0490*/  UISETP.NE.AND UP1, UPT, UR6, URZ, UPT ;  /* 0x000000ff0600728c */ /* 0x000fc8000bf25270 */
[----:B------:R-:W-:-:S04]  /*04a0*/  @!UP2 USEL UR4, URZ, 0xffffffff, UP1 ;  /* 0xffffffffff04a887 */ /* 0x000fc80008800000 */
[----:B------:R-:W-:-:S04]  /*04b0*/  ULOP3.LUT UR4, UR4, 0x1, URZ, 0xc0, !UPT ;  /* 0x0000000104047892 */ /* 0x000fc8000f8ec0ff */
[----:B------:R-:W-:-:S11]  /*04c0*/  UISETP.NE.U32.AND UP2, UPT, UR4, 0x1, UPT ;  /* 0x000000010400788c */ /* 0x000fd6000bf45070 */
.L_x_8:
[----:B--2---:R-:W2:Y:S01]  /*04d0*/  SHFL.IDX PT, R2, R96, RZ, 0x1f ;  /* 0x00001fff60027589 */ /* 0x004ea200000e0000 */
[----:B------:R-:W-:-:S04]  /*04e0*/  UISETP.NE.AND UP1, UPT, UR8, 0x2, UPT ;  /* 0x000000020800788c */ /* 0x000fc8000bf25270 */
[----:B------:R-:W-:Y:S01]  /*04f0*/  USEL UR6, URZ, 0x1, UP1 ;  /* 0x00000001ff067887 */ /* 0x000fe20008800000 */
[----:B--2---:R-:W-:-:S13]  /*0500*/  ISETP.NE.AND P0, PT, R2, RZ, PT ;  /* 0x000000ff0200720c */ /* 0x004fda0003f05270 */
[----:B------:R-:W-:Y:S05]  /*0510*/  @P0 BRA `(.L_x_9) ;  /* 0x0000000000580947 */ /* 0x000fea0003800000 */
[----:B------:R-:W2:Y:S01]  /*0520*/  S2UR UR5, SR_CgaCtaId ;  /* 0x00000000000579c3 */ /* 0x000ea20000008800 */
[----:B------:R-:W-:Y:S01]  /*0530*/  UMOV UR7, 0x400 ;  /* 0x0000040000077882 */ /* 0x000fe20000000000 */
[----:B------:R-:W-:Y:S01]  /*0540*/  UMOV UR4, 0x1 ;  /* 0x0000000100047882 */ /* 0x000fe20000000000 */
[----:B------:R-:W-:Y:S01]  /*0550*/  ELECT P0, URZ, PT ;  /* 0x0000000000ff782f */ /* 0x000fe20003800000 */
[----:B------:R-:W-:-:S04]  /*0560*/  UIADD3 UR10, UPT, UPT, -UR4, 0x100000, URZ ;  /* 0x00100000040a7890 */ /* 0x000fc8000fffe1ff */
[----:B------:R-:W-:Y:S02]  /*0570*/  USHF.L.U32 UR11, UR10, 0xb, URZ ;  /* 0x0000000b0a0b7899 */ /* 0x000fe400080006ff */
[----:B------:R-:W-:Y:S02]  /*0580*/  USHF.L.U32 UR10, UR10, 0x1, URZ ;  /* 0x000000010a0a7899 */ /* 0x000fe400080006ff */
[----:B--2---:R-:W-:Y:S01]  /*0590*/  ULEA UR5, UR5, UR7, 0x18 ;  /* 0x0000000705057291 */ /* 0x004fe2000f8ec0ff */
[----:B------:R-:W2:Y:S11]  /*05a0*/  FENCE.VIEW.ASYNC.S ;  /* 0x00000000000073c6 */ /* 0x000eb60000000000 */
[----:B--2---:R2:W3:Y:S01]  /*05b0*/  SYNCS.EXCH.64 URZ, [UR5], UR10 ;  /* 0x0000000a05ff75b2 */ /* 0x0044e20008000100 */
[----:B------:R2:W4:Y:S01]  /*05c0*/  SYNCS.EXCH.64 URZ, [UR5+0x30], UR10 ;  /* 0x0000300a05ff75b2 */ /* 0x0005220008000100 */
[----:B------:R2:W1:Y:S01]  /*05d0*/  SYNCS.EXCH.64 URZ, [UR5+0x8], UR10 ;  /* 0x0000080a05ff75b2 */ /* 0x0004620008000100 */
        /* <DEDUP_REMOVED lines=9> */
[----:B------:R-:W-:Y:S01]  /*0670*/  NOP ;  /* 0x0000000000007918 */ /* 0x000fe20000000000 */
.L_x_9:
[----:B------:R-:W2:Y:S01]  /*0680*/  SHFL.IDX PT, R2, R96, RZ, 0x1f ;  /* 0x00001fff60027589 */ /* 0x000ea200000e0000 */
[----:B------:R-:W-:Y:S01]  /*0690*/  NOP ;  /* 0x0000000000007918 */ /* 0x000fe20000000000 */
[----:B--2---:R-:W-:-:S13]  /*06a0*/  ISETP.NE.AND P0, PT, R2, 0x1, PT ;  /* 0x000000010200780c */ /* 0x004fda0003f05270 */
[----:B------:R-:W-:Y:S05]  /*06b0*/  @P0 BRA `(.L_x_10) ;  /* 0x0000000000480947 */ /* 0x000fea0003800000 */
[----:B------:R-:W2:Y:S01]  /*06c0*/  S2UR UR7, SR_CgaCtaId ;  /* 0x00000000000779c3 */ /* 0x000ea20000008800 */
[----:B------:R-:W-:Y:S01]  /*06d0*/  UMOV UR9, 0x400 ;  /* 0x0000040000097882 */ /* 0x000fe20000000000 */
[----:B------:R-:W-:Y:S01]  /*06e0*/  UMOV UR5, 0x20 ;  /* 0x0000002000057882 */ /* 0x000fe20000000000 */
[----:B------:R-:W-:Y:S01]  /*06f0*/  UMOV UR4, 0x80 ;  /* 0x0000008000047882 */ /* 0x000fe20000000000 */
[----:B------:R-:W-:-:S04]  /*0700*/  UIADD3 UR10, UPT, UPT, -UR5, 0x100000, URZ ;  /* 0x00100000050a7890 */ /* 0x000fc8000fffe1ff */
[----:B------:R-:W-:Y:S02]  /*0710*/  USHF.L.U32 UR11, UR10, 0xb, URZ ;  /* 0x0000000b0a0b7899 */ /* 0x000fe400080006ff */
[----:B------:R-:W-:Y:S02]  /*0720*/  USHF.L.U32 UR10, UR10, 0x1, URZ ;  /* 0x000000010a0a7899 */ /* 0x000fe400080006ff */
[----:B------:R-:W-:-:S04]  /*0730*/  UIADD3 UR4, UPT, UPT, -UR4, 0x100000, URZ ;  /* 0x0010000004047890 */ /* 0x000fc8000fffe1ff */
[----:B------:R-:W-:Y:S02]  /*0740*/  USHF.L.U32 UR5, UR4, 0xb, URZ ;  /* 0x0000000b04057899 */ /* 0x000fe400080006ff */
[----:B------:R-:W-:Y:S01]  /*0750*/  USHF.L.U32 UR4, UR4, 0x1, URZ ;  /* 0x0000000104047899 */ /* 0x000fe200080006ff */
[----:B------:R-:W-:Y:S01]  /*0760*/  ELECT P0, URZ, PT ;  /* 0x0000000000ff782f */ /* 0x000fe20003800000 */
[----:B--2---:R-:W-:Y:S01]  /*0770*/  ULEA UR7, UR7, UR9, 0x18 ;  /* 0x0000000907077291 */ /* 0x004fe2000f8ec0ff */
[----:B------:R-:W2:Y:S11]  /*0780*/  FENCE.VIEW.ASYNC.S ;  /* 0x00000000000073c6 */ /* 0x000eb60000000000 */
[----:B--2---:R2:W1:Y:S01]  /*0790*/  SYNCS.EXCH.64 URZ, [UR7+0x60], UR10 ;  /* 0x0000600a07ff75b2 */ /* 0x0044620008000100 */
[----:B------:R2:W1:Y:S01]  /*07a0*/  SYNCS.EXCH.64 URZ, [UR7+0x70], UR4 ;  /* 0x0000700407ff75b2 */ /* 0x0004620008000100 */
[----:B------:R2:W1:Y:S01]  /*07b0*/  SYNCS.EXCH.64 URZ, [UR7+0x68], UR10 ;  /* 0x0000680a07ff75b2 */ /* 0x0004620008000100 */
[----:B------:R2:W1:Y:S01]  /*07c0*/  SYNCS.EXCH.64 URZ, [UR7+0x78], UR4 ;  /* 0x0000780407ff75b2 */ /* 0x0004620008000100 */
[----:B------:R-:W-:Y:S01]  /*07d0*/  NOP ;  /* 0x0000000000007918 */ /* 0x000fe20000000000 */
.L_x_10:
[----:B------:R-:W3:Y:S01]  /*07e0*/  SHFL.IDX PT, R2, R96, RZ, 0x1f ;  /* 0x00001fff60027589 */ /* 0x000ee200000e0000 */
[----:B------:R-:W-:Y:S01]  /*07f0*/  NOP ;  /* 0x0000000000007918 */ /* 0x000fe20000000000 */
[----:B---3--:R-:W-:-:S13]  /*0800*/  ISETP.NE.AND P0, PT, R2, 0x3, PT ;  /* 0x000000030200780c */ /* 0x008fda0003f05270 */
[----:B------:R-:W-:Y:S05]  /*0810*/  @P0 BRA `(.L_x_11) ;  /* 0x0000000000300947 */ /* 0x000fea0003800000 */
[----:B--2---:R-:W2:Y:S01]  /*0820*/  S2UR UR5, SR_CgaCtaId ;  /* 0x00000000000579c3 */ /* 0x004ea20000008800 */
        /* <DEDUP_REMOVED lines=8> */
[----:B--2---:R3:W2:Y:S01]  /*08b0*/  SYNCS.EXCH.64 URZ, [UR5+0x80], UR10 ;  /* 0x0000800a05ff75b2 */ /* 0x0046a20008000100 */
[----:B------:R3:W1:Y:S02]  /*08c0*/  SYNCS.EXCH.64 URZ, [UR5+0x88], UR10 ;  /* 0x0000880a05ff75b2 */ /* 0x0006640008000100 */
[----:B---3--:R-:W-:Y:S01]  /*08d0*/  NOP ;  /* 0x0000000000007918 */ /* 0x008fe20000000000 */
.L_x_11:
[----:B------:R-:W3:Y:S01]  /*08e0*/  SHFL.IDX PT, R2, R96, RZ, 0x1f ;  /* 0x00001fff60027589 */ /* 0x000ee200000e0000 */
[----:B------:R-:W-:Y:S01]  /*08f0*/  NOP ;  /* 0x0000000000007918 */ /* 0x000fe20000000000 */
[----:B---3--:R-:W-:-:S13]  /*0900*/  ISETP.NE.AND P0, PT, R2, 0x4, PT ;  /* 0x000000040200780c */ /* 0x008fda0003f05270 */
[----:B------:R-:W-:Y:S05]  /*0910*/  @P0 BRA `(.L_x_12) ;  /* 0x00000000004c0947 */ /* 0x000fea0003800000 */
[----:B--2---:R-:W2:Y:S01]  /*0920*/  S2UR UR5, SR_CgaCtaId ;  /* 0x00000000000579c3 */ /* 0x004ea20000008800 */
[----:B------:R-:W-:Y:S01]  /*0930*/  UMOV UR9, 0x100 ;  /* 0x0000010000097882 */ /* 0x000fe20000000000 */
[----:B------:R-:W-:Y:S01]  /*0940*/  UMOV UR7, 0x400 ;  /* 0x0000040000077882 */ /* 0x000fe20000000000 */
[----:B------:R-:W-:Y:S01]  /*0950*/  USEL UR9, UR9, 0xe0, UP2 ;  /* 0x000000e009097887 */ /* 0x000fe20009000000 */
[----:B------:R-:W-:Y:S01]  /*0960*/  UMOV UR4, 0x1 ;  /* 0x0000000100047882 */ /* 0x000fe20000000000 */
[----:B------:R-:W-:Y:S01]  /*0970*/  ELECT P0, URZ, PT ;  /* 0x0000000000ff782f */ /* 0x000fe20003800000 */
[----:B------:R-:W-:-:S04]  /*0980*/  UIADD3 UR10, UPT, UPT, -UR4, 0x100000, URZ ;  /* 0x00100000040a7890 */ /* 0x000fc8000fffe1ff */
[----:B------:R-:W-:Y:S02]  /*0990*/  USHF.L.U32 UR11, UR10, 0xb, URZ ;  /* 0x0000000b0a0b7899 */ /* 0x000fe400080006ff */
[----:B------:R-:W-:Y:S02]  /*09a0*/  USHF.L.U32 UR10, UR10, 0x1, URZ ;  /* 0x000000010a0a7899 */ /* 0x000fe400080006ff */
[----:B------:R-:W-:-:S04]  /*09b0*/  UIADD3 UR12, UPT, UPT, -UR9, 0x100000, URZ ;  /* 0x00100000090c7890 */ /* 0x000fc8000fffe1ff */
[----:B------:R-:W-:Y:S02]  /*09c0*/  USHF.L.U32 UR13, UR12, 0xb, URZ ;  /* 0x0000000b0c0d7899 */ /* 0x000fe400080006ff */
[----:B------:R-:W-:Y:S02]  /*09d0*/  USHF.L.U32 UR12, UR12, 0x1, URZ ;  /* 0x000000010c0c7899 */ /* 0x000fe400080006ff */
[----:B--2---:R-:W-:Y:S01]  /*09e0*/  ULEA UR5, UR5, UR7, 0x18 ;  /* 0x0000000705057291 */ /* 0x004fe2000f8ec0ff */
[----:B------:R-:W2:Y:S11]  /*09f0*/  FENCE.VIEW.ASYNC.S ;  /* 0x00000000000073c6 */ /* 0x000eb60000000000 */
[----:B--2---:R3:W2:Y:S01]  /*0a00*/  SYNCS.EXCH.64 URZ, [UR5+0x90], UR10 ;  /* 0x0000900a05ff75b2 */ /* 0x0046a20008000100 */
[----:B------:R3:W1:Y:S01]  /*0a10*/  SYNCS.EXCH.64 URZ, [UR5+0xa0], UR12 ;  /* 0x0000a00c05ff75b2 */ /* 0x0006620008000100 */
[----:B------:R3:W1:Y:S01]  /*0a20*/  SYNCS.EXCH.64 URZ, [UR5+0x98], UR10 ;  /* 0x0000980a05ff75b2 */ /* 0x0006620008000100 */
[----:B------:R3:W1:Y:S02]  /*0a30*/  SYNCS.EXCH.64 URZ, [UR5+0xa8], UR12 ;  /* 0x0000a80c05ff75b2 */ /* 0x0006640008000100 */
[----:B---3--:R-:W-:Y:S01]  /*0a40*/  NOP ;  /* 0x0000000000007918 */ /* 0x008fe20000000000 */
.L_x_12:
[----:B------:R-:W3:Y:S01]  /*0a50*/  SHFL.IDX PT, R2, R96, RZ, 0x1f ;  /* 0x00001fff60027589 */ /* 0x000ee200000e0000 */
[----:B------:R-:W-:Y:S01]  /*0a60*/  NOP ;  /* 0x0000000000007918 */ /* 0x000fe20000000000 */
[----:B---3--:R-:W-:-:S13]  /*0a70*/  ISETP.NE.AND P0, PT, R2, 0x5, PT ;  /* 0x000000050200780c */ /* 0x008fda0003f05270 */
[----:B------:R-:W-:Y:S05]  /*0a80*/  @P0 BRA `(.L_x_13) ;  /* 0x0000000000580947 */ /* 0x000fea0003800000 */
[----:B--2---:R-:W2:Y:S01]  /*0a90*/  S2UR UR7, SR_CgaCtaId ;  /* 0x00000000000779c3 */ /* 0x004ea20000008800 */
        /* <DEDUP_REMOVED lines=12> */
[----:B--2---:R3:W2:Y:S01]  /*0b60*/  SYNCS.EXCH.64 URZ, [UR7+0xb0], UR10 ;  /* 0x0000b00a07ff75b2 */ /* 0x0046a20008000100 */
[----:B------:R3:W1:Y:S01]  /*0b70*/  SYNCS.EXCH.64 URZ, [UR7+0xd0], UR4 ;  /* 0x0000d00407ff75b2 */ /* 0x0006620008000100 */
[----:B------:R3:W1:Y:S01]  /*0b80*/  SYNCS.EXCH.64 URZ, [UR7+0xb8], UR10 ;  /* 0x0000b80a07ff75b2 */ /* 0x0006620008000100 */
[----:B------:R3:W1:Y:S01]  /*0b90*/  SYNCS.EXCH.64 URZ, [UR7+0xd8], UR4 ;  /* 0x0000d80407ff75b2 */ /* 0x0006620008000100 */
[----:B------:R3:W1:Y:S01]  /*0ba0*/  SYNCS.EXCH.64 URZ, [UR7+0xc0], UR10 ;  /* 0x0000c00a07ff75b2 */ /* 0x0006620008000100 */
[----:B------:R3:W1:Y:S01]  /*0bb0*/  SYNCS.EXCH.64 URZ, [UR7+0xe0], UR4 ;  /* 0x0000e00407ff75b2 */ /* 0x0006620008000100 */
[----:B------:R3:W1:Y:S01]  /*0bc0*/  SYNCS.EXCH.64 URZ, [UR7+0xc8], UR10 ;  /* 0x0000c80a07ff75b2 */ /* 0x0006620008000100 */
[----:B------:R3:W1:Y:S02]  /*0bd0*/  SYNCS.EXCH.64 URZ, [UR7+0xe8], UR4 ;  /* 0x0000e80407ff75b2 */ /* 0x0006640008000100 */
[----:B---3--:R-:W-:Y:S01]  /*0be0*/  NOP ;  /* 0x0000000000007918 */ /* 0x008fe20000000000 */
.L_x_13:
        /* <DEDUP_REMOVED lines=18> */
.L_x_14:
[----:B--2---:R-:W2:Y:S01]  /*0d10*/  S2UR UR5, SR_CTAID.X ;  /* 0x00000000000579c3 */ /* 0x004ea20000002500 */
[----:B------:R-:W-:-:S05]  /*0d20*/  CS2R.32 R90, SR_CgaSize ;  /* 0x00000000005a7805 */ /* 0x000fca0000008a00 */
[----:B------:R-:W-:-:S05]  /*0d30*/  IMAD R90, R90, -0xa0, RZ ;  /* 0xffffff605a5a7824 */ /* 0x000fca00078e02ff */
[----:B------:R-:W-:-:S14]  /*0d40*/  R2UR UR9, R90 ;  /* 0x000000005a0972ca */ /* 0x000fdc00000e0000 */
[----:B------:R-:W3:Y:S01]  /*0d50*/  LDCU UR9, c[0x0][UR9+0x2b0] ;  /* 0x00005600090977ac */ /* 0x000ee20008000800 */
[----:B------:R-:W-:Y:S01]  /*0d60*/  NOP ;  /* 0x0000000000007918 */ /* 0x000fe20000000000 */
[----:B------:R-:W-:-:S05]  /*0d70*/  CS2R.32 R90, SR_CgaSize ;  /* 0x00000000005a7805 */ /* 0x000fca0000008a00 */
[----:B------:R-:W-:-:S05]  /*0d80*/  IMAD R90, R90, -0xa0, RZ ;  /* 0xffffff605a5a7824 */ /* 0x000fca00078e02ff */
[----:B------:R-:W-:-:S14]  /*0d90*/  R2UR UR7, R90 ;  /* 0x000000005a0772ca */ /* 0x000fdc00000e0000 */
[----:B------:R-:W4:Y:S01]  /*0da0*/  LDCU UR7, c[0x0][UR7+0x2b4] ;  /* 0x00005680070777ac */ /* 0x000f220008000800 */
[----:B------:R-:W1:Y:S08]  /*0db0*/  S2UR UR4, SR_CTAID.Y ;  /* 0x00000000000479c3 */ /* 0x000e700000002600 */
[----:B------:R-:W4:Y:S01]  /*0dc0*/  LDC R9, c[0x0][0xb24] ;  /* 0x0002c900ff097b82 */ /* 0x000f220000000800 */
[----:B--2---:R-:W-:-:S02]  /*0dd0*/  I2FP.F32.U32 R5, UR5 ;  /* 0x0000000500057c45 */ /* 0x004fc40008201000 */
[----:B------:R-:W-:-:S05]  /*0de0*/  CS2R.32 R3, SR_CgaSize ;  /* 0x0000000000037805 */ /* 0x000fca0000008a00 */
[----:B------:R-:W-:-:S06]  /*0df0*/  IMAD R3, R3, -0xa0, RZ ;  /* 0xffffff6003037824 */ /* 0x000fcc00078e02ff */
[----:B------:R-:W2:Y:S01]  /*0e00*/  LDC R3, c[0x0][R3+0x2a0] ;  /* 0x0000a80003037b82 */ /* 0x000ea20000000800 */
[----:B------:R-:W-:Y:S01]  /*0e10*/  MOV R21, UR5 ;  /* 0x0000000500157c02 */ /* 0x000fe20008000f00 */
[----:B---3--:R-:W-:Y:S01]  /*0e20*/  FMUL R5, R5, UR9 ;  /* 0x0000000905057c20 */ /* 0x008fe20008400000 */
[----:B-1----:R-:W-:Y:S02]  /*0e30*/  I2FP.F32.U32 R4, UR4 ;  /* 0x0000000400047c45 */ /* 0x002fe40008201000 */
[----:B------:R-:W-:-:S05]  /*0e40*/  CS2R.32 R2, SR_CgaSize ;  /* 0x0000000000027805 */ /* 0x000fca0000008a00 */
[----:B------:R-:W-:-:S06]  /*0e50*/  IMAD R2, R2, -0xa0, RZ ;  /* 0xffffff6002027824 */ /* 0x000fcc00078e02ff */
[----:B------:R-:W1:Y:S01]  /*0e60*/  LDC R2, c[0x0][R2+0x2a4] ;  /* 0x0000a90002027b82 */ /* 0x000e620000000800 */
[----:B------:R-:W3:Y:S01]  /*0e70*/  F2I.U32.TRUNC.NTZ R90, R5 ;  /* 0x00000005005a7305 */ /* 0x000ee2000020f000 */
[----:B------:R-:W-:Y:S01]  /*0e80*/  MOV R20, UR4 ;  /* 0x0000000400147c02 */ /* 0x000fe20008000f00 */
[----:B----4-:R-:W-:-:S05]  /*0e90*/  FMUL R4, R4, UR7 ;  /* 0x0000000704047c20 */ /* 0x010fca0008400000 */
[----:B------:R-:W-:Y:S01]  /*0ea0*/  BAR.SYNC.DEFER_BLOCKING 0x0 ;  /* 0x0000000000007b1d */ /* 0x000fe20000010000 */
[----:B------:R-:W-:-:S05]  /*0eb0*/  ISETP.GE.AND P0, PT, R9, 0x1, PT ;  /* 0x000000010900780c */ /* 0x000fca0003f06270 */
[----:B------:R-:W4:Y:S02]  /*0ec0*/  F2I.U32.TRUNC.NTZ R83, R4 ;  /* 0x0000000400537305 */ /* 0x000f24000020f000 */
[----:B------:R-:W1:Y:S01]  /*0ed0*/  S2UR UR36, SR_CTAID.Z ;  /* 0x00000000002479c3 */ /* 0x000e620000002700 */
[----:B---3--:R-:W-:-:S05]  /*0ee0*/  IADD3 R90, PT, PT, -R90, RZ, RZ ;  /* 0x000000ff5a5a7210 */ /* 0x008fca0007ffe1ff */
[----:B--2---:R-:W-:Y:S01]  /*0ef0*/  IMAD R90, R3, R90, UR5 ;  /* 0x00000005035a7e24 */ /* 0x004fe2000f8e025a */
[----:B----4-:R-:W-:-:S05]  /*0f00*/  IADD3 R83, PT, PT, -R83, RZ, RZ ;  /* 0x000000ff53537210 */ /* 0x010fca0007ffe1ff */
[----:B-1----:R-:W-:Y:S01]  /*0f10*/  IMAD R83, R2, R83, UR4 ;  /* 0x0000000402537e24 */ /* 0x002fe2000f8e0253 */
[----:B------:R-:W-:Y:S06]  /*0f20*/  @!P0 BRA `(.L_x_15) ;  /* 0x0000000000b88947 */ /* 0x000fec0003800000 */
[----:B------:R-:W1:Y:S01]  /*0f30*/  LDC.64 R4, c[0x0][0xb18] ;  /* 0x0002c600ff047b82 */ /* 0x000e620000000a00 */
[----:B------:R-:W-:-:S07]  /*0f40*/  ISETP.NE.AND P0, PT, R9, 0x1, PT ;  /* 0x000000010900780c */ /* 0x000fce0003f05270 */
[----:B------:R-:W2:Y:S08]  /*0f50*/  LDC R10, c[0x0][0xb0c] ;  /* 0x0002c300ff0a7b82 */ /* 0x000eb00000000800 */
[----:B------:R-:W3:Y:S08]  /*0f60*/  LDC R11, c[0x0][0x370] ;  /* 0x0000dc00ff0b7b82 */ /* 0x000ef00000000800 */
[----:B------:R-:W4:Y:S01]  /*0f70*/  LDC R12, c[0x0][0x374] ;  /* 0x0000dd00ff0c7b82 */ /* 0x000f220000000800 */
[----:B-1----:R-:W-:-:S07]  /*0f80*/  ISETP.NE.AND P1, PT, R4, 0x1, PT ;  /* 0x000000010400780c */ /* 0x002fce0003f25270 */
[----:B------:R-:W3:Y:S01]  /*0f90*/  LDC.64 R6, c[0x0][0xb10] ;  /* 0x0002c400ff067b82 */ /* 0x000ee20000000a00 */
[----:B--2---:R-:W-:-:S07]  /*0fa0*/  ISETP.NE.AND P2, PT, R10, 0x1, PT ;  /* 0x000000010a00780c */ /* 0x004fce0003f45270 */
[----:B------:R-:W1:Y:S08]  /*0fb0*/  LDC R8, c[0x0][0xb20] ;  /* 0x0002c800ff087b82 */ /* 0x000e700000000800 */
[----:B------:R-:W2:Y:S01]  /*0fc0*/  LDC.64 R2, c[0x0][0xb28] ;  /* 0x0002ca00ff027b82 */ /* 0x000ea20000000a00 */
[----:B----4-:R-:W-:-:S04]  /*0fd0*/  IMAD.HI.U32 R13, R12, R5, RZ ;  /* 0x000000050c0d7227 */ /* 0x010fc800078e00ff */
[----:B------:R-:W-:-:S04]  /*0fe0*/  IMAD.HI.U32 R5, R20, R5, RZ ;  /* 0x0000000514057227 */ /* 0x000fc800078e00ff */
[----:B---3--:R-:W-:-:S04]  /*0ff0*/  IMAD.HI.U32 R14, R11, R6, RZ ;  /* 0x000000060b0e7227 */ /* 0x008fc800078e00ff */
[C---:B------:R-:W-:Y:S01]  /*1000*/  IMAD.HI.U32 R16, R21.reuse, R6, RZ ;  /* 0x0000000615107227 */ /* 0x040fe200078e00ff */
[-C--:B------:R-:W-:Y:S02]  /*1010*/  @P2 SHF.R.U32.HI R11, RZ, R7.reuse, R14 ;  /* 0x00000007ff0b2219 */ /* 0x080fe4000001160e */
[-C--:B-1----:R-:W-:Y:S02]  /*1020*/  @P1 SHF.R.U32.HI R12, RZ, R8.reuse, R13 ;  /* 0x00000008ff0c1219 */ /* 0x082fe4000001160d */
[----:B------:R-:W-:Y:S02]  /*1030*/  SHF.R.U32.HI R5, RZ, R8, R5 ;  /* 0x00000008ff057219 */ /* 0x000fe40000011605 */
[----:B------:R-:W-:Y:S02]  /*1040*/  SHF.R.U32.HI R16, RZ, R7, R16 ;  /* 0x00000007ff107219 */ /* 0x000fe40000011610 */
[----:B------:R-:W-:Y:S01]  /*1050*/  SEL R5, R20, R5, !P1 ;  /* 0x0000000514057207 */ /* 0x000fe20004800000 */
[----:B--2---:R-:W-:Y:S01]  /*1060*/  IMAD.HI.U32 R14, R12, R2, RZ ;  /* 0x000000020c0e7227 */ /* 0x004fe200078e00ff */
[----:B------:R-:W-:-:S02]  /*1070*/  SEL R7, R21, R16, !P2 ;  /* 0x0000001015077207 */ /* 0x000fc40005000000 */
[----:B------:R-:W-:Y:S01]  /*1080*/  IADD3 R13, PT, PT, -R5, RZ, RZ ;  /* 0x000000ff050d7210 */ /* 0x000fe20007ffe1ff */
[----:B------:R-:W-:Y:S01]  /*1090*/  IMAD.HI.U32 R6, R11, R2, RZ ;  /* 0x000000020b067227 */ /* 0x000fe200078e00ff */
[----:B------:R-:W-:-:S03]  /*10a0*/  @P0 SHF.R.U32.HI R12, RZ, R3, R14 ;  /* 0x00000003ff0c0219 */ /* 0x000fc6000001160e */
[----:B------:R-:W-:Y:S01]  /*10b0*/  IMAD R13, R4, R13, R20 ;  /* 0x0000000d040d7224 */ /* 0x000fe200078e0214 */
[----:B------:R-:W-:Y:S01]  /*10c0*/  @P0 SHF.R.U32.HI R11, RZ, R3, R6 ;  /* 0x00000003ff0b0219 */ /* 0x000fe20000011606 */
[----:B------:R-:W-:-:S04]  /*10d0*/  IMAD R12, R12, R9, RZ ;  /* 0x000000090c0c7224 */ /* 0x000fc800078e02ff */
[----:B------:R-:W-:Y:S01]  /*10e0*/  IMAD R6, R11, R9, RZ ;  /* 0x000000090b067224 */ /* 0x000fe200078e02ff */
[----:B------:R-:W-:-:S04]  /*10f0*/  ISETP.GE.AND P1, PT, R5, R12, PT ;  /* 0x0000000c0500720c */ /* 0x000fc80003f26270 */
[----:B------:R-:W-:Y:S01]  /*1100*/  ISETP.GE.OR P1, PT, R7, R6, P1 ;  /* 0x000000060700720c */ /* 0x000fe20000f26670 */
[----:B------:R-:W-:-:S05]  /*1110*/  IMAD.HI.U32 R6, R5, R2, RZ ;  /* 0x0000000205067227 */ /* 0x000fca00078e00ff */
[----:B------:R-:W-:-:S04]  /*1120*/  SHF.R.U32.HI R6, RZ, R3, R6 ;  /* 0x00000003ff067219 */ /* 0x000fc80000011606 */
[----:B------:R-:W-:-:S03]  /*1130*/  SEL R6, R5, R6, !P0 ;  /* 0x0000000605067207 */ /* 0x000fc60004000000 */
[----:B------:R-:W-:Y:S01]  /*1140*/  @!P1 IMAD.HI.U32 R8, R7, R2, RZ ;  /* 0x0000000207089227 */ /* 0x000fe200078e00ff */
[----:B------:R-:W-:-:S04]  /*1150*/  IADD3 R2, PT, PT, -R6, RZ, RZ ;  /* 0x000000ff06027210 */ /* 0x000fc80007ffe1ff */
[----:B------:R-:W-:Y:S01]  /*1160*/  @!P1 SHF.R.U32.HI R8, RZ, R3, R8 ;  /* 0x00000003ff089219 */ /* 0x000fe20000011608 */
[----:B------:R-:W-:-:S03]  /*1170*/  IMAD R2, R9, R2, R5 ;  /* 0x0000000209027224 */ /* 0x000fc600078e0205 */
[----:B------:R-:W-:-:S05]  /*1180*/  @!P1 SEL R3, R7, R8, !P0 ;  /* 0x0000000807039207 */ /* 0x000fca0004000000 */
[--C-:B------:R-:W-:Y:S02]  /*1190*/  @!P1 IMAD.IADD R6, R6, 0x1, -R3.reuse ;  /* 0x0000000106069824 */ /* 0x100fe400078e0a03 */
[----:B------:R-:W-:Y:S01]  /*11a0*/  @!P1 IMAD R3, R2, R11, R3 ;  /* 0x0000000b02039224 */ /* 0x000fe200078e0203 */
[----:B------:R-:W-:Y:S01]  /*11b0*/  IADD3 R2, PT, PT, -R7, RZ, RZ ;  /* 0x000000ff07027210 */ /* 0x000fe20007ffe1ff */
[----:B------:R-:W-:Y:S02]  /*11c0*/  @!P1 IMAD R5, R6, R9, R7 ;  /* 0x0000000906059224 */ /* 0x000fe400078e0207 */
[----:B------:R-:W-:Y:S02]  /*11d0*/  @!P1 IMAD.MOV.U32 R7, RZ, RZ, R3 ;  /* 0x000000ffff079224 */ /* 0x000fe400078e0003 */
[----:B------:R-:W-:Y:S02]  /*11e0*/  IMAD R2, R10, R2, R21 ;  /* 0x000000020a027224 */ /* 0x000fe400078e0215 */
[----:B------:R-:W-:-:S02]  /*11f0*/  IMAD R20, R5, R4, R13 ;  /* 0x0000000405147224 */ /* 0x000fc400078e020d */
[----:B------:R-:W-:Y:S02]  /*1200*/  IMAD R21, R7, R10, R2 ;  /* 0x0000000a07157224 */ /* 0x000fe400078e0202 */
.L_x_15:
[----:B------:R-:W1:Y:S01]  /*1210*/  LDCU UR4, c[0x0][0xb30] ;  /* 0x00016600ff0477ac */ /* 0x000e620008000800 */
[----:B------:R-:W2:Y:S08]  /*1220*/  S2UR UR37, SR_CgaCtaId ;  /* 0x00000000002579c3 */ /* 0x000eb00000008800 */
[----:B------:R-:W3:Y:S01]  /*1230*/  LDC R40, c[0x0][0xb24] ;  /* 0x0002c900ff287b82 */ /* 0x000ee20000000800 */
[----:B-1----:R-:W-:-:S09]  /*1240*/  UISETP.NE.AND UP1, UPT, UR4, 0x1, UPT ;  /* 0x000000010400788c */ /* 0x002fd2000bf25270 */
[----:B--2---:R-:W-:Y:S05]  /*1250*/  BRA.U UP1, `(.L_x_16) ;  /* 0x0000000101407547 */ /* 0x004fea000b800000 */
[----:B------:R-:W1:Y:S08]  /*1260*/  LDC.64 R4, c[0x0][0xb10] ;  /* 0x0002c400ff047b82 */ /* 0x000e700000000a00 */
[----:B------:R-:W2:Y:S08]  /*1270*/  LDC.64 R2, c[0x0][0xb18] ;  /* 0x0002c600ff027b82 */ /* 0x000eb00000000a00 */
[----:B------:R-:W4:Y:S08]  /*1280*/  LDC R6, c[0x0][0xb20] ;  /* 0x0002c800ff067b82 */ /* 0x000f300000000800 */
[----:B------:R-:W3:Y:S01]  /*1290*/  LDC R8, c[0x0][0xb0c] ;  /* 0x0002c300ff087b82 */ /* 0x000ee20000000800 */
[----:B-1----:R-:W-:-:S05]  /*12a0*/  IMAD.HI.U32 R4, R21, R4, RZ ;  /* 0x0000000415047227 */ /* 0x002fca00078e00ff */
[----:B------:R-:W-:Y:S01]  /*12b0*/  SHF.R.U32.HI R4, RZ, R5, R4 ;  /* 0x00000005ff047219 */ /* 0x000fe20000011604 */
[----:B--2---:R-:W-:Y:S01]  /*12c0*/  IMAD.HI.U32 R3, R20, R3, RZ ;  /* 0x0000000314037227 */ /* 0x004fe200078e00ff */
[----:B------:R-:W-:-:S04]  /*12d0*/  ISETP.NE.AND P0, PT, R2, 0x1, PT ;  /* 0x000000010200780c */ /* 0x000fc80003f05270 */
[----:B----4-:R-:W-:-:S04]  /*12e0*/  SHF.R.U32.HI R3, RZ, R6, R3 ;  /* 0x00000006ff037219 */ /* 0x010fc80000011603 */
[----:B------:R-:W-:Y:S02]  /*12f0*/  SEL R3, R20, R3, !P0 ;  /* 0x0000000314037207 */ /* 0x000fe40004000000 */
[----:B---3--:R-:W-:-:S04]  /*1300*/  ISETP.NE.AND P1, PT, R8, 0x1, PT ;  /* 0x000000010800780c */ /* 0x008fc80003f25270 */
[----:B------:R-:W-:-:S05]  /*1310*/  SEL R4, R21, R4, !P1 ;  /* 0x0000000415047207 */ /* 0x000fca0004800000 */
[----:B------:R-:W-:Y:S02]  /*1320*/  IMAD.IADD R5, R3, 0x1, -R4 ;  /* 0x0000000103057824 */ /* 0x000fe400078e0a04 */
[----:B------:R-:W-:Y:S02]  /*1330*/  IMAD.IADD R3, R4, 0x1, -R3 ;  /* 0x0000000104037824 */ /* 0x000fe400078e0a03 */
[----:B------:R-:W-:Y:S02]  /*1340*/  IMAD R21, R5, R8, R21 ;  /* 0x0000000805157224 */ /* 0x000fe400078e0215 */
[----:B------:R-:W-:-:S07]  /*1350*/  IMAD R20, R3, R2, R20 ;  /* 0x0000000203147224 */ /* 0x000fce00078e0214 */
.L_x_16:
[----:B------:R-:W-:Y:S01]  /*1360*/  BAR.SYNC.DEFER_BLOCKING 0x0 ;  /* 0x0000000000007b1d */ /* 0x000fe20000010000 */
[----:B------:R-:W-:Y:S01]  /*1370*/  UISETP.NE.AND UP1, UPT, UR8, 0x2, UPT ;  /* 0x000000020800788c */ /* 0x000fe2000bf25270 */
[----:B------:R-:W-:Y:S02]  /*1380*/  ISETP.NE.OR P5, PT, R0, 0x2, !P5 ;  /* 0x000000020000780c */ /* 0x000fe40006fa5670 */
[----:B------:R-:W-:-:S06]  /*1390*/  LOP3.LUT R2, R103, 0x1f, RZ, 0xc0, !PT ;  /* 0x0000001f67027812 */ /* 0x000fcc00078ec0ff */
[----:B------:R-:W-:Y:S05]  /*13a0*/  BRA.U UP1, `(.L_x_17) ;  /* 0x0000001101a47547 */ /* 0x000fea000b800000 */
[----:B------:R-:W1:Y:S01]  /*13b0*/  LDCU UR13, c[0x0][0x38c] ;  /* 0x00007180ff0d77ac */ /* 0x000e620008000800 */
[----:B------:R-:W2:Y:S01]  /*13c0*/  LDC R9, c[0x0][0x370] ;  /* 0x0000dc00ff097b82 */ /* 0x000ea20000000800 */
[----:B------:R-:W-:Y:S01]  /*13d0*/  PLOP3.LUT P1, PT, PT, PT, UP2, 0x80, 0x8 ;  /* 0x000000000008781c */ /* 0x000fe20003f2f028 */
[----:B------:R-:W-:Y:S01]  /*13e0*/  IMAD.MOV.U32 R15, RZ, RZ, 0x1 ;  /* 0x00000001ff0f7424 */ /* 0x000fe200078e00ff */
[----:B------:R-:W-:Y:S01]  /*13f0*/  ISETP.EQ.OR P4, PT, R2, RZ, P5 ;  /* 0x000000ff0200720c */ /* 0x000fe20002f82670 */
[----:B------:R-:W-:Y:S01]  /*1400*/  IMAD.MOV.U32 R14, RZ, RZ, RZ ;  /* 0x000000ffff0e7224 */ /* 0x000fe200078e00ff */
[----:B------:R-:W-:Y:S02]  /*1410*/  PLOP3.LUT P1, PT, P1, PT, PT, 0x8, 0x80 ;  /* 0x000000000080781c */ /* 0x000fe40000f2e170 */
[----:B------:R-:W-:Y:S01]  /*1420*/  CS2R R12, SRZ ;  /* 0x00000000000c7805 */ /* 0x000fe2000001ff00 */
[----:B------:R-:W-:Y:S01]  /*1430*/  IMAD.MOV.U32 R10, RZ, RZ, 0x1 ;  /* 0x00000001ff0a7424 */ /* 0x000fe200078e00ff */
[----:B------:R-:W4:Y:S01]  /*1440*/  LDC R0, c[0x0][0x374] ;  /* 0x0000dd00ff007b82 */ /* 0x000f220000000800 */
[----:B------:R-:W2:Y:S01]  /*1450*/  LDCU.64 UR22, c[0x0][0x348] ;  /* 0x00006900ff1677ac */ /* 0x000ea20008000a00 */
[----:B------:R-:W-:Y:S01]  /*1460*/  UMOV UR6, URZ ;  /* 0x000000ff00067c82 */ /* 0x000fe20008000000 */
[----:B-1----:R-:W-:-:S04]  /*1470*/  UIADD3 UR5, UPT, UPT, UR13, 0x3f, URZ ;  /* 0x0000003f0d057890 */ /* 0x002fc8000fffe0ff */
[----:B------:R-:W-:-:S04]  /*1480*/  USHF.R.S32.HI UR4, URZ, 0x1f, UR5 ;  /* 0x0000001fff047899 */ /* 0x000fc80008011405 */
[----:B------:R-:W-:-:S04]  /*1490*/  ULEA.HI UR4, UR4, UR5, URZ, 0x6 ;  /* 0x0000000504047291 */ /* 0x000fc8000f8f30ff */
[----:B------:R-:W-:Y:S02]  /*14a0*/  USHF.R.S32.HI UR15, URZ, 0x6, UR4 ;  /* 0x00000006ff0f7899 */ /* 0x000fe40008011404 */
[----:B------:R-:W-:Y:S02]  /*14b0*/  UIADD3 UR4, UPT, UPT, UR13, -0x1, URZ ;  /* 0xffffffff0d047890 */ /* 0x000fe4000fffe0ff */
[----:B------:R-:W-:Y:S02]  /*14c0*/  UISETP.LT.U32.AND UP0, UPT, UR15, 0x6, UPT ;  /* 0x000000060f00788c */ /* 0x000fe4000bf01070 */
[----:B------:R-:W-:Y:S02]  /*14d0*/  UISETP.GE.U32.AND UP1, UPT, UR4, -0x7f, UPT ;  /* 0xffffff810400788c */ /* 0x000fe4000bf26070 */
[----:B------:R-:W-:Y:S02]  /*14e0*/  USEL UR14, UR15, 0x6, UP0 ;  /* 0x000000060f0e7887 */ /* 0x000fe40008000000 */
[----:B------:R-:W-:-:S02]  /*14f0*/  UIADD3 UR13, UPT, UPT, UR13, 0x7e, URZ ;  /* 0x0000007e0d0d7890 */ /* 0x000fc4000fffe0ff */
[----:B------:R-:W-:Y:S02]  /*1500*/  UIADD3 UR5, UPT, UPT, UR14, -0x1, URZ ;  /* 0xffffffff0e057890 */ /* 0x000fe4000fffe0ff */
[----:B------:R-:W-:-:S03]  /*1510*/  UIADD3 UR7, UPT, UPT, UR15, -UR14, URZ ;  /* 0x8000000e0f077290 */ /* 0x000fc6000fffe0ff */
[----:B------:R-:W-:-:S04]  /*1520*/  @UP1 UIADD3 UR5, UPT, UPT, UR14, URZ, URZ ;  /* 0x000000ff0e051290 */ /* 0x000fc8000fffe0ff */
[----:B--2---:R-:W-:-:S12]  /*1530*/  UIADD3 UR5, UPT, UPT, UR5, 0x1, URZ ;  /* 0x0000000105057890 */ /* 0x004fd8000fffe0ff */
.L_x_35:
[----:B------:R-:W-:Y:S01]  /*1540*/  UISETP.NE.AND UP0, UPT, UR37, URZ, UPT ;  /* 0x000000ff2500728c */ /* 0x000fe2000bf05270 */
[----:B------:R-:W1:Y:S08]  /*1550*/  S2UR UR37, SR_CgaCtaId ;  /* 0x00000000002579c3 */ /* 0x000e700000008800 */
[----:B------:R-:W-:Y:S05]  /*1560*/  BRA.U UP0, `(.L_x_18) ;  /* 0x0000000100347547 */ /* 0x000fea000b800000 */
[----:B------:R-:W2:Y:S01]  /*1570*/  S2R R2, SR_CgaCtaId ;  /* 0x0000000000027919 */ /* 0x000ea20000008800 */
[----:B------:R-:W-:-:S04]  /*1580*/  MOV R3, 0x400 ;  /* 0x0000040000037802 */ /* 0x000fc80000000f00 */
[----:B--2---:R-:W-:Y:S02]  /*1590*/  LEA R3, R2, R3, 0x18 ;  /* 0x0000000302037211 */ /* 0x004fe400078ec0ff */
[----:B------:R-:W-:-:S03]  /*15a0*/  SHF.L.U32 R2, R10, 0x1f, RZ ;  /* 0x0000001f0a027819 */ /* 0x000fc600000006ff */
[----:B------:R-:W-:-:S04]  /*15b0*/  IMAD R3, R12, 0x8, R3 ;  /* 0x000000080c037824 */ /* 0x000fc800078e0203 */
[----:B------:R-:W2:Y:S02]  /*15c0*/  SYNCS.PHASECHK.TRANS64.TRYWAIT P0, [R3+URZ+0x100], R2 ;  /* 0x00010002030075a7 */ /* 0x000ea400080011ff */
[----:B--2---:R-:W-:Y:S05]  /*15d0*/  @!P0 BRA `(.L_x_19) ;  /* 0x0000005c00308947 */ /* 0x004fea0003800000 */
.L_x_107:
[----:B------:R-:W-:Y:S01]  /*15e0*/  VIADD R12, R12, 0x1 ;  /* 0x000000010c0c7836 */ /* 0x000fe20000000000 */
[----:B------:R2:W-:Y:S04]  /*15f0*/  SYNCS.ARRIVE.TRANS64.A1T0 RZ, [R3+URZ+0xf0], RZ ;  /* 0x0000f0ff03ff79a7 */ /* 0x0005e800081000ff */
[----:B------:R-:W-:-:S04]  /*1600*/  ISETP.NE.AND P0, PT, R12, 0x2, PT ;  /* 0x000000020c00780c */ /* 0x000fc80003f05270 */
[----:B------:R-:W-:Y:S02]  /*1610*/  SEL R12, R12, RZ, P0 ;  /* 0x000000ff0c0c7207 */ /* 0x000fe40000000000 */
[----:B--2---:R-:W-:-:S04]  /*1620*/  SEL R3, RZ, 0x1, P0 ;  /* 0x00000001ff037807 */ /* 0x004fc80000000000 */
[----:B------:R-:W-:-:S07]  /*1630*/  LOP3.LUT R10, R10, R3, RZ, 0x3c, !PT ;  /* 0x000000030a0a7212 */ /* 0x000fce00078e3cff */
.L_x_18:
[----:B------:R-:W-:Y:S01]  /*1640*/  UMOV UR4, 0x400 ;  /* 0x0000040000047882 */ /* 0x000fe20000000000 */
[----:B------:R-:W-:Y:S01]  /*1650*/  SHF.L.U32 R2, R15, 0x1f, RZ ;  /* 0x0000001f0f027819 */ /* 0x000fe200000006ff */
[----:B-1----:R-:W-:Y:S01]  /*1660*/  ULEA UR4, UR37, UR4, 0x18 ;  /* 0x0000000425047291 */ /* 0x002fe2000f8ec0ff */
[----:B------:R-:W-:Y:S01]  /*1670*/  R2UR UR35, R21 ;  /* 0x00000000152372ca */ /* 0x000fe200000e0000 */
[----:B------:R-:W-:Y:S01]  /*1680*/  UISETP.GE.U32.AND UP0, UPT, UR13, 0x7f, UPT ;  /* 0x0000007f0d00788c */ /* 0x000fe2000bf06070 */
[----:B------:R-:W-:Y:S01]  /*1690*/  R2UR UR11, R20 ;  /* 0x00000000140b72ca */ /* 0x000fe200000e0000 */
[----:B------:R-:W-:Y:S01]  /*16a0*/  ULEA UR8, UR6, UR4, 0x3 ;  /* 0x0000000406087291 */ /* 0x000fe2000f8e18ff */
[----:B------:R-:W-:-:S08]  /*16b0*/  UMOV UR24, URZ ;  /* 0x000000ff00187c82 */ /* 0x000fd00008000000 */
[----:B------:R1:W2:Y:S01]  /*16c0*/  SYNCS.PHASECHK.TRANS64.TRYWAIT P0, [UR8+0x30], R2 ;  /* 0x00003002ff0075a7 */ /* 0x0002a20008001108 */
[----:B------:R-:W-:Y:S02]  /*16d0*/  USHF.L.U32 UR35, UR35, 0x6, URZ ;  /* 0x0000000623237899 */ /* 0x000fe400080006ff */
[----:B------:R-:W-:Y:S01]  /*16e0*/  USHF.L.U32 UR11, UR11, 0x7, URZ ;  /* 0x000000070b0b7899 */ /* 0x000fe200080006ff */
[----:B------:R-:W-:Y:S11]  /*16f0*/  BRA.U !UP0, `(.L_x_20) ;  /* 0x0000000108a87547 */ /* 0x000ff6000b800000 */
[----:B------:R-:W-:Y:S01]  /*1700*/  UMOV UR16, URZ ;  /* 0x000000ff00107c82 */ /* 0x000fe20008000000 */
[----:B------:R-:W-:-:S05]  /*1710*/  UMOV UR17, UR6 ;  /* 0x0000000600117c82 */ /* 0x000fca0008000000 */
.L_x_25:
[----:B-1----:R-:W-:Y:S01]  /*1720*/  ULEA UR33, UR17, UR4, 0x3 ;  /* 0x0000000411217291 */ /* 0x002fe2000f8e18ff */
[----:B--2---:R-:W-:Y:S01]  /*1730*/  @!P5 MOV R3, 0x3000 ;  /* 0x000030000003d802 */ /* 0x004fe20000000f00 */
[----:B--2---:R-:W-:Y:S10]  /*1740*/  @P0 BRA `(.L_x_21) ;  /* 0x00000000000c0947 */ /* 0x004ff40003800000 */
[----:B------:R-:W-:-:S04]  /*1750*/  SHF.L.U32 R5, R15, 0x1f, RZ ;  /* 0x0000001f0f057819 */ /* 0x000fc800000006ff */
[----:B------:R-:W2:Y:S02]  /*1760*/  SYNCS.PHASECHK.TRANS64.TRYWAIT P0, [UR33+0x30], R5 ;  /* 0x00003005ff0075a7 */ /* 0x000ea40008001121 */
[----:B--2---:R-:W-:Y:S05]  /*1770*/  @!P0 BRA `(.L_x_22) ;  /* 0x0000005800dc8947 */ /* 0x004fea0003800000 */
.L_x_21:
[----:B------:R2:W-:Y:S01]  /*1780*/  @!P5 SYNCS.ARRIVE.TRANS64 RZ, [UR33], R3 ;  /* 0x00000003ffffd9a7 */ /* 0x0005e20008000021 */
[----:B------:R-:W-:Y:S04]  /*1790*/  BSSY.RECONVERGENT B0, `(.L_x_23) ;  /* 0x0000003000007945 */ /* 0x000fe80003800200 */
[----:B------:R-:W-:Y:S05]  /*17a0*/  @P4 BRA `(.L_x_24) ;  /* 0x0000000000044947 */ /* 0x000fea0003800000 */
[----:B------:R-:W-:Y:S05]  /*17b0*/  BPT.TRAP 0x1 ;  /* 0x000000040000795c */ /* 0x000fea0000300000 */
.L_x_24:
[----:B------:R-:W-:Y:S05]  /*17c0*/  BSYNC.RECONVERGENT B0 ;  /* 0x0000000000007941 */ /* 0x000fea0003800200 */
.L_x_23:
[----:B------:R-:W-:Y:S02]  /*17d0*/  UIADD3 UR6, UPT, UPT, UR17, 0x1, URZ ;  /* 0x0000000111067890 */ /* 0x000fe4000fffe0ff */
[----:B------:R-:W-:Y:S02]  /*17e0*/  ULEA UR32, UR17, UR4, 0xc ;  /* 0x0000000411207291 */ /* 0x000fe4000f8e60ff */
[----:B------:R-:W-:Y:S02]  /*17f0*/  UISETP.NE.AND UP0, UPT, UR6, 0x6, UPT ;  /* 0x000000060600788c */ /* 0x000fe4000bf05270 */
[----:B------:R-:W-:Y:S02]  /*1800*/  UIADD3 UR26, UP1, UPT, UR22, 0x80, URZ ;  /* 0x00000080161a7890 */ /* 0x000fe4000ff3e0ff */
[----:B------:R-:W-:Y:S02]  /*1810*/  USEL UR9, URZ, 0x1, UP0 ;  /* 0x00000001ff097887 */ /* 0x000fe40008000000 */
[----:B------:R-:W-:-:S02]  /*1820*/  USEL UR6, UR6, URZ, UP0 ;  /* 0x000000ff06067287 */ /* 0x000fc40008000000 */
[----:B------:R-:W-:Y:S02]  /*1830*/  UIADD3 UR20, UP0, UPT, UR22, 0x180, URZ ;  /* 0x0000018016147890 */ /* 0x000fe4000ff1e0ff */
[----:B------:R-:W-:Y:S01]  /*1840*/  ULEA UR8, UR6, UR4, 0x3 ;  /* 0x0000000406087291 */ /* 0x000fe2000f8e18ff */
[----:B------:R-:W-:Y:S01]  /*1850*/  LOP3.LUT R15, R15, UR9, RZ, 0x3c, !PT ;  /* 0x000000090f0f7c12 */ /* 0x000fe2000f8e3cff */
[----:B------:R-:W-:Y:S02]  /*1860*/  USHF.L.U32 UR34, UR16, 0x6, URZ ;  /* 0x0000000610227899 */ /* 0x000fe400080006ff */
[----:B------:R-:W-:Y:S01]  /*1870*/  UIADD3.X UR27, UPT, UPT, URZ, UR23, URZ, UP1, !UPT ;  /* 0x00000017ff1b7290 */ /* 0x000fe20008ffe4ff */
[----:B-1----:R-:W-:Y:S01]  /*1880*/  SHF.L.U32 R2, R15, 0x1f, RZ ;  /* 0x0000001f0f027819 */ /* 0x002fe200000006ff */
[----:B------:R-:W-:Y:S02]  /*1890*/  UIADD3 UR32, UPT, UPT, UR32, 0x4400, URZ ;  /* 0x0000440020207890 */ /* 0x000fe4000fffe0ff */
[----:B------:R-:W-:Y:S01]  /*18a0*/  UIADD3.X UR21, UPT, UPT, URZ, UR23, URZ, UP0, !UPT ;  /* 0x00000017ff157290 */ /* 0x000fe200087fe4ff */
[----:B------:R1:W1:Y:S01]  /*18b0*/  SYNCS.PHASECHK.TRANS64.TRYWAIT P0, [UR8+0x30], R2 ;  /* 0x00003002ff0075a7 */ /* 0x0002620008001108 */
[----:B------:R-:W-:Y:S01]  /*18c0*/  ULEA UR8, UR17, UR4, 0xd ;  /* 0x0000000411087291 */ /* 0x000fe2000f8e68ff */
[----:B------:R-:W-:Y:S01]  /*18d0*/  UMOV UR18, 0x0 ;  /* 0x0000000000127882 */ /* 0x000fe20000000000 */
[----:B------:R-:W-:-:S02]  /*18e0*/  UMOV UR19, 0x10000000 ;  /* 0x1000000000137882 */ /* 0x000fc40000000000 */
[----:B------:R-:W-:Y:S01]  /*18f0*/  UIADD3 UR8, UPT, UPT, UR8, 0xa400, URZ ;  /* 0x0000a40008087890 */ /* 0x000fe2000fffe0ff */
[----:B------:R1:W-:Y:S01]  /*1900*/  UTMALDG.3D [UR32], [UR26], desc[UR18] ;  /* 0x000012201a0075b4 */ /* 0x0003e20008011000 */
[----:B------:R-:W-:Y:S01]  /*1910*/  UMOV UR12, UR36 ;  /* 0x00000024000c7c82 */ /* 0x000fe20008000000 */
[----:B------:R-:W-:Y:S01]  /*1920*/  UMOV UR9, UR33 ;  /* 0x0000002100097c82 */ /* 0x000fe20008000000 */
[----:B------:R-:W-:Y:S01]  /*1930*/  UMOV UR10, UR34 ;  /* 0x00000022000a7c82 */ /* 0x000fe20008000000 */
[----:B------:R-:W-:Y:S01]  /*1940*/  UIADD3 UR16, UPT, UPT, UR16, 0x1, URZ ;  /* 0x0000000110107890 */ /* 0x000fe2000fffe0ff */
[----:B------:R-:W-:Y:S01]  /*1950*/  UMOV UR24, UR5 ;  /* 0x0000000500187c82 */ /* 0x000fe20008000000 */
[----:B------:R-:W-:Y:S02]  /*1960*/  UMOV UR17, UR6 ;  /* 0x0000000600117c82 */ /* 0x000fe40008000000 */
[----:B------:R1:W-:Y:S01]  /*1970*/  UTMALDG.3D [UR8], [UR20], desc[UR18] ;  /* 0x00001208140075b4 */ /* 0x0003e20008011000 */
[----:B------:R-:W-:-:S09]  /*1980*/  UISETP.NE.AND UP0, UPT, UR16, UR5, UPT ;  /* 0x000000051000728c */ /* 0x000fd2000bf05270 */
[----:B------:R-:W-:Y:S05]  /*1990*/  BRA.U UP0, `(.L_x_25) ;  /* 0xfffffffd00607547 */ /* 0x000fea000b83ffff */
.L_x_20:
[----:B-1----:R-:W-:Y:S01]  /*19a0*/  ULEA UR8, UR6, UR4, 0x3 ;  /* 0x0000000406087291 */ /* 0x002fe2000f8e18ff */
[----:B------:R-:W-:Y:S01]  /*19b0*/  SHF.L.U32 R2, R15, 0x1f, RZ ;  /* 0x0000001f0f027819 */ /* 0x000fe200000006ff */
[----:B------:R-:W-:Y:S01]  /*19c0*/  @!P1 SYNCS.ARRIVE.TRANS64.A1T0 RZ, [UR4+0x88], RZ ;  /* 0x000088ffffff99a7 */ /* 0x000fe20008100004 */
[----:B------:R-:W-:-:S06]  /*19d0*/  UISETP.GT.AND UP0, UPT, UR15, UR14, UPT ;  /* 0x0000000e0f00728c */ /* 0x000fcc000bf04270 */
[----:B--2---:R1:W2:Y:S03]  /*19e0*/  SYNCS.PHASECHK.TRANS64.TRYWAIT P0, [UR8+0x30], R2 ;  /* 0x00003002ff0075a7 */ /* 0x0042a60008001108 */
[----:B------:R-:W-:Y:S05]  /*19f0*/  BRA.U !UP0, `(.L_x_26) ;  /* 0x0000000108ac7547 */ /* 0x000fea000b800000 */
[----:B------:R-:W-:Y:S01]  /*1a00*/  UIADD3 UR21, UPT, UPT, UR7, UR24, URZ ;  /* 0x0000001807157290 */ /* 0x000fe2000fffe0ff */
[----:B------:R-:W-:-:S11]  /*1a10*/  UMOV UR25, UR6 ;  /* 0x0000000600197c82 */ /* 0x000fd60008000000 */
.L_x_31:
[----:B-1----:R-:W-:Y:S01]  /*1a20*/  ULEA UR17, UR25, UR4, 0x3 ;  /* 0x0000000419117291 */ /* 0x002fe2000f8e18ff */
[----:B--2---:R-:W-:Y:S01]  /*1a30*/  @!P5 MOV R3, 0x3000 ;  /* 0x000030000003d802 */ /* 0x004fe20000000f00 */
[----:B--2---:R-:W-:Y:S10]  /*1a40*/  @P0 BRA `(.L_x_27) ;  /* 0x00000000000c0947 */ /* 0x004ff40003800000 */
[----:B------:R-:W-:-:S04]  /*1a50*/  SHF.L.U32 R5, R15, 0x1f, RZ ;  /* 0x0000001f0f057819 */ /* 0x000fc800000006ff */
[----:B------:R-:W2:Y:S02]  /*1a60*/  SYNCS.PHASECHK.TRANS64.TRYWAIT P0, [UR17+0x30], R5 ;  /* 0x00003005ff0075a7 */ /* 0x000ea40008001111 */
[----:B--2---:R-:W-:Y:S05]  /*1a70*/  @!P0 BRA `(.L_x_28) ;  /* 0x0000005800348947 */ /* 0x004fea0003800000 */
.L_x_27:
[----:B------:R2:W-:Y:S01]  /*1a80*/  @!P5 SYNCS.ARRIVE.TRANS64 RZ, [UR17], R3 ;  /* 0x00000003ffffd9a7 */ /* 0x0005e20008000011 */
[----:B------:R-:W-:Y:S04]  /*1a90*/  BSSY.RECONVERGENT B0, `(.L_x_29) ;  /* 0x0000003000007945 */ /* 0x000fe80003800200 */
[----:B------:R-:W-:Y:S05]  /*1aa0*/  @P4 BRA `(.L_x_30) ;  /* 0x0000000000044947 */ /* 0x000fea0003800000 */
[----:B------:R-:W-:Y:S05]  /*1ab0*/  BPT.TRAP 0x1 ;  /* 0x000000040000795c */ /* 0x000fea0000300000 */
.L_x_30:
[----:B------:R-:W-:Y:S05]  /*1ac0*/  BSYNC.RECONVERGENT B0 ;  /* 0x0000000000007941 */ /* 0x000fea0003800200 */
.L_x_29:
        /* <DEDUP_REMOVED lines=10> */
[----:B------:R-:W-:Y:S01]  /*1b70*/  UIADD3 UR16, UPT, UPT, UR16, 0x4400, URZ ;  /* 0x0000440010107890 */ /* 0x000fe2000fffe0ff */
[----:B-1----:R-:W-:Y:S01]  /*1b80*/  SHF.L.U32 R2, R15, 0x1f, RZ ;  /* 0x0000001f0f027819 */ /* 0x002fe200000006ff */
[----:B------:R-:W-:Y:S02]  /*1b90*/  UIADD3.X UR31, UPT, UPT, URZ, UR23, URZ, UP1, !UPT ;  /* 0x00000017ff1f7290 */ /* 0x000fe40008ffe4ff */
[----:B------:R-:W-:Y:S01]  /*1ba0*/  UIADD3.X UR29, UPT, UPT, URZ, UR23, URZ, UP0, !UPT ;  /* 0x00000017ff1d7290 */ /* 0x000fe200087fe4ff */
[----:B------:R1:W1:Y:S01]  /*1bb0*/  SYNCS.PHASECHK.TRANS64.TRYWAIT P0, [UR8+0x30], R2 ;  /* 0x00003002ff0075a7 */ /* 0x0002620008001108 */
[----:B------:R-:W-:Y:S01]  /*1bc0*/  ULEA UR8, UR25, UR4, 0xd ;  /* 0x0000000419087291 */ /* 0x000fe2000f8e68ff */
[----:B------:R-:W-:Y:S01]  /*1bd0*/  UMOV UR26, 0x0 ;  /* 0x00000000001a7882 */ /* 0x000fe20000000000 */
[----:B------:R-:W-:-:S02]  /*1be0*/  UMOV UR27, 0x10000000 ;  /* 0x10000000001b7882 */ /* 0x000fc40000000000 */
[----:B------:R-:W-:Y:S01]  /*1bf0*/  UIADD3 UR8, UPT, UPT, UR8, 0xa400, URZ ;  /* 0x0000a40008087890 */ /* 0x000fe2000fffe0ff */
[----:B------:R-:W-:Y:S01]  /*1c00*/  UMOV UR19, UR35 ;  /* 0x0000002300137c82 */ /* 0x000fe20008000000 */
[----:B------:R-:W-:Y:S01]  /*1c10*/  UMOV UR20, UR36 ;  /* 0x0000002400147c82 */ /* 0x000fe20008000000 */
[----:B------:R-:W-:Y:S01]  /*1c20*/  UMOV UR12, UR36 ;  /* 0x00000024000c7c82 */ /* 0x000fe20008000000 */
[----:B------:R-:W-:Y:S01]  /*1c30*/  UMOV UR9, UR17 ;  /* 0x0000001100097c82 */ /* 0x000fe20008000000 */
[----:B------:R-:W-:Y:S01]  /*1c40*/  UMOV UR10, UR18 ;  /* 0x00000012000a7c82 */ /* 0x000fe20008000000 */
[----:B------:R1:W-:Y:S01]  /*1c50*/  UTMALDG.3D [UR16], [UR30], desc[UR26] ;  /* 0x00001a101e0075b4 */ /* 0x0003e20008011000 */
[----:B------:R-:W-:Y:S01]  /*1c60*/  UIADD3 UR24, UPT, UPT, UR24, 0x1, URZ ;  /* 0x0000000118187890 */ /* 0x000fe2000fffe0ff */
[----:B------:R-:W-:-:S03]  /*1c70*/  UMOV UR25, UR6 ;  /* 0x0000000600197c82 */ /* 0x000fc60008000000 */
[----:B------:R-:W-:Y:S01]  /*1c80*/  UISETP.NE.AND UP0, UPT, UR24, UR21, UPT ;  /* 0x000000151800728c */ /* 0x000fe2000bf05270 */
[----:B------:R1:W-:Y:S08]  /*1c90*/  UTMALDG.3D [UR8], [UR28], desc[UR26] ;  /* 0x00001a081c0075b4 */ /* 0x0003f00008011000 */
[----:B------:R-:W-:Y:S05]  /*1ca0*/  BRA.U UP0, `(.L_x_31) ;  /* 0xfffffffd005c7547 */ /* 0x000fea000b83ffff */
.L_x_26:
[C---:B-1----:R-:W-:Y:S01]  /*1cb0*/  LEA R2, R14.reuse, UR4, 0x3 ;  /* 0x000000040e027c11 */ /* 0x042fe2000f8e18ff */
[----:B------:R-:W-:Y:S01]  /*1cc0*/  NOP ;  /* 0x0000000000007918 */ /* 0x000fe20000000000 */
[----:B--2---:R-:W-:Y:S02]  /*1cd0*/  SHF.L.U32 R3, R13, 0x1f, RZ ;  /* 0x0000001f0d037819 */ /* 0x004fe400000006ff */
[----:B------:R-:W-:Y:S02]  /*1ce0*/  LEA R4, R14, UR4, 0x4 ;  /* 0x000000040e047c11 */ /* 0x000fe4000f8e20ff */
[----:B------:R-:W1:Y:S02]  /*1cf0*/  SYNCS.PHASECHK.TRANS64.TRYWAIT P0, [R2+URZ+0x90], R3 ;  /* 0x00009003020075a7 */ /* 0x000e6400080011ff */
[----:B-1----:R-:W-:Y:S05]  /*1d00*/  @!P0 BRA `(.L_x_32) ;  /* 0x0000005400a88947 */ /* 0x002fea0003800000 */
.L_x_110:
[----:B------:R-:W2:Y:S01]  /*1d10*/  LDS.128 R4, [R4+0x120] ;  /* 0x0001200004047984 */ /* 0x000ea20000000c00 */
[----:B---3--:R-:W-:Y:S01]  /*1d20*/  ISETP.GE.AND P0, PT, R40, 0x1, PT ;  /* 0x000000012800780c */ /* 0x008fe20003f06270 */
[----:B-1----:R-:W-:Y:S01]  /*1d30*/  VIADD R2, R2, 0xa0 ;  /* 0x000000a002027836 */ /* 0x002fe20000000000 */
[----:B------:R-:W-:Y:S01]  /*1d40*/  @!PT LDS RZ, [RZ] ;  /* 0x00000000fffff984 */ /* 0x000fe20000000800 */
[----:B------:R-:W-:Y:S01]  /*1d50*/  @!PT LDS RZ, [RZ] ;  /* 0x00000000fffff984 */ /* 0x000fe20000000800 */
[----:B------:R-:W-:Y:S01]  /*1d60*/  @!PT LDS RZ, [RZ] ;  /* 0x00000000fffff984 */ /* 0x000fe20000000800 */
[----:B------:R-:W-:Y:S01]  /*1d70*/  @!PT LDS RZ, [RZ] ;  /* 0x00000000fffff984 */ /* 0x000fe20000000800 */
[----:B------:R1:W-:Y:S06]  /*1d80*/  MEMBAR.ALL.CTA ;  /* 0x0000000000007992 */ /* 0x0003ec0000008000 */
[----:B-1----:R-:W1:Y:S01]  /*1d90*/  FENCE.VIEW.ASYNC.S ;  /* 0x00000000000073c6 */ /* 0x002e620000000000 */
[----:B------:R-:W-:-:S04]  /*1da0*/  PRMT R2, RZ, 0x654, R2 ;  /* 0x00000654ff027816 */ /* 0x000fc80000000002 */
[----:B-1----:R1:W-:Y:S01]  /*1db0*/  SYNCS.ARRIVE.TRANS64.RED.A1T0 RZ, [R2+URZ], RZ ;  /* 0x000000ff02ff79a7 */ /* 0x0023e200081004ff */
[----:B--2---:R-:W-:-:S13]  /*1dc0*/  LOP3.LUT P2, RZ, R6, 0x1, RZ, 0xc0, !PT ;  /* 0x0000000106ff7812 */ /* 0x004fda000784c0ff */
[----:B------:R-:W-:Y:S01]  /*1dd0*/  @P2 SHF.R.U32.HI R3, RZ, 0x10, R5 ;  /* 0x00000010ff032819 */ /* 0x000fe20000011605 */
[----:B------:R-:W-:Y:S01]  /*1de0*/  VOTEU.ANY UP0, P2 ;  /* 0x0000000000ff7886 */ /* 0x000fe20001000100 */
[----:B------:R-:W-:Y:S02]  /*1df0*/  @P2 MOV R11, R4 ;  /* 0x00000004000b2202 */ /* 0x000fe40000000f00 */
[----:B------:R-:W-:Y:S02]  /*1e00*/  @P2 R2UR.BROADCAST UR8, R3 ;  /* 0x00000000030822ca */ /* 0x000fe400008e0000 */
[----:B------:R-:W-:-:S11]  /*1e10*/  @P2 LOP3.LUT R8, R5, 0xffff, RZ, 0xc0, !PT ;  /* 0x0000ffff05082812 */ /* 0x000fd600078ec0ff */
[----:B------:R-:W-:Y:S01]  /*1e20*/  @UP0 UMOV UR36, UR8 ;  /* 0x0000000800240c82 */ /* 0x000fe20008000000 */
[----:B-1----:R-:W-:Y:S05]  /*1e30*/  @!P0 BRA `(.L_x_33) ;  /* 0x0000000000b88947 */ /* 0x002fea0003800000 */
[----:B------:R-:W4:Y:S01]  /*1e40*/  LDC.64 R4, c[0x0][0xb18] ;  /* 0x0002c600ff047b82 */ /* 0x000f220000000a00 */
[----:B------:R-:W-:-:S07]  /*1e50*/  ISETP.NE.AND P3, PT, R40, 0x1, PT ;  /* 0x000000012800780c */ /* 0x000fce0003f65270 */
[----:B------:R-:W1:Y:S08]  /*1e60*/  LDC.64 R6, c[0x0][0xb10] ;  /* 0x0002c400ff067b82 */ /* 0x000e700000000a00 */
[----:B------:R-:W2:Y:S08]  /*1e70*/  LDC R16, c[0x0][0xb20] ;  /* 0x0002c800ff107b82 */ /* 0x000eb00000000800 */
[----:B------:R-:W3:Y:S01]  /*1e80*/  LDC R18, c[0x0][0xb0c] ;  /* 0x0002c300ff127b82 */ /* 0x000ee20000000800 */
[----:B----4-:R-:W-:Y:S01]  /*1e90*/  IMAD.HI.U32 R17, R0, R5, RZ ;  /* 0x0000000500117227 */ /* 0x010fe200078e00ff */
[----:B------:R-:W-:-:S03]  /*1ea0*/  ISETP.NE.AND P0, PT, R4, 0x1, PT ;  /* 0x000000010400780c */ /* 0x000fc60003f05270 */
[----:B------:R-:W-:-:S03]  /*1eb0*/  IMAD.HI.U32 R5, R8, R5, RZ ;  /* 0x0000000508057227 */ /* 0x000fc600078e00ff */
[----:B------:R-:W4:Y:S01]  /*1ec0*/  LDC.64 R2, c[0x0][0xb28] ;  /* 0x0002ca00ff027b82 */ /* 0x000f220000000a00 */
[----:B-1----:R-:W-:-:S04]  /*1ed0*/  IMAD.HI.U32 R20, R9, R6, RZ ;  /* 0x0000000609147227 */ /* 0x002fc800078e00ff */
[----:B------:R-:W-:Y:S01]  /*1ee0*/  IMAD.HI.U32 R22, R11, R6, RZ ;  /* 0x000000060b167227 */ /* 0x000fe200078e00ff */
[----:B------:R-:W-:Y:S02]  /*1ef0*/  SHF.R.U32.HI R20, RZ, R7, R20 ;  /* 0x00000007ff147219 */ /* 0x000fe40000011614 */
[-C--:B--2---:R-:W-:Y:S02]  /*1f00*/  SHF.R.U32.HI R17, RZ, R16.reuse, R17 ;  /* 0x00000010ff117219 */ /* 0x084fe40000011611 */
[----:B------:R-:W-:Y:S02]  /*1f10*/  SHF.R.U32.HI R5, RZ, R16, R5 ;  /* 0x00000010ff057219 */ /* 0x000fe40000011605 */
[----:B------:R-:W-:Y:S02]  /*1f20*/  SEL R17, R0, R17, !P0 ;  /* 0x0000001100117207 */ /* 0x000fe40004000000 */
[----:B------:R-:W-:Y:S02]  /*1f30*/  SHF.R.U32.HI R22, RZ, R7, R22 ;  /* 0x00000007ff167219 */ /* 0x000fe40000011616 */
[----:B---3--:R-:W-:-:S02]  /*1f40*/  ISETP.NE.AND P1, PT, R18, 0x1, PT ;  /* 0x000000011200780c */ /* 0x008fc40003f25270 */
[----:B------:R-:W-:Y:S02]  /*1f50*/  SEL R5, R8, R5, !P0 ;  /* 0x0000000508057207 */ /* 0x000fe40004000000 */
[----:B------:R-:W-:Y:S02]  /*1f60*/  SEL R19, R9, R20, !P1 ;  /* 0x0000001409137207 */ /* 0x000fe40004800000 */
[----:B------:R-:W-:Y:S01]  /*1f70*/  SEL R7, R11, R22, !P1 ;  /* 0x000000160b077207 */ /* 0x000fe20004800000 */
[----:B----4-:R-:W-:-:S04]  /*1f80*/  IMAD.HI.U32 R20, R17, R2, RZ ;  /* 0x0000000211147227 */ /* 0x010fc800078e00ff */
[----:B------:R-:W-:Y:S01]  /*1f90*/  IMAD.HI.U32 R6, R19, R2, RZ ;  /* 0x0000000213067227 */ /* 0x000fe200078e00ff */
[----:B------:R-:W-:-:S04]  /*1fa0*/  @P3 SHF.R.U32.HI R17, RZ, R3, R20 ;  /* 0x00000003ff113219 */ /* 0x000fc80000011614 */
[----:B------:R-:W-:Y:S01]  /*1fb0*/  @P3 SHF.R.U32.HI R19, RZ, R3, R6 ;  /* 0x00000003ff133219 */ /* 0x000fe20000011606 */
[----:B------:R-:W-:-:S04]  /*1fc0*/  IMAD R17, R40, R17, RZ ;  /* 0x0000001128117224 */ /* 0x000fc800078e02ff */
[----:B------:R-:W-:Y:S01]  /*1fd0*/  IMAD R6, R40, R19, RZ ;  /* 0x0000001328067224 */ /* 0x000fe200078e02ff */
[C---:B------:R-:W-:Y:S02]  /*1fe0*/  ISETP.GE.AND P0, PT, R5.reuse, R17, PT ;  /* 0x000000110500720c */ /* 0x040fe40003f06270 */
[----:B------:R-:W-:Y:S02]  /*1ff0*/  IADD3 R17, PT, PT, -R5, RZ, RZ ;  /* 0x000000ff05117210 */ /* 0x000fe40007ffe1ff */
[----:B------:R-:W-:Y:S01]  /*2000*/  ISETP.GE.OR P0, PT, R7, R6, P0 ;  /* 0x000000060700720c */ /* 0x000fe20000706670 */
[----:B------:R-:W-:-:S04]  /*2010*/  IMAD.HI.U32 R6, R5, R2, RZ ;  /* 0x0000000205067227 */ /* 0x000fc800078e00ff */
[----:B------:R-:W-:Y:S01]  /*2020*/  IMAD R8, R4, R17, R8 ;  /* 0x0000001104087224 */ /* 0x000fe200078e0208 */
[----:B------:R-:W-:-:S04]  /*2030*/  SHF.R.U32.HI R6, RZ, R3, R6 ;  /* 0x00000003ff067219 */ /* 0x000fc80000011606 */
[----:B------:R-:W-:-:S03]  /*2040*/  SEL R6, R5, R6, !P3 ;  /* 0x0000000605067207 */ /* 0x000fc60005800000 */
[----:B------:R-:W-:-:S04]  /*2050*/  @!P0 IMAD.HI.U32 R16, R7, R2, RZ ;  /* 0x0000000207108227 */ /* 0x000fc800078e00ff */
[----:B------:R-:W-:Y:S01]  /*2060*/  IMAD.MOV R2, RZ, RZ, -R6 ;  /* 0x000000ffff027224 */ /* 0x000fe200078e0a06 */
[----:B------:R-:W-:-:S03]  /*2070*/  @!P0 SHF.R.U32.HI R16, RZ, R3, R16 ;  /* 0x00000003ff108219 */ /* 0x000fc60000011610 */
[----:B------:R-:W-:Y:S01]  /*2080*/  IMAD R2, R40, R2, R5 ;  /* 0x0000000228027224 */ /* 0x000fe200078e0205 */
        /* <DEDUP_REMOVED lines=9> */
.L_x_33:
[----:B------:R-:W1:Y:S02]  /*2120*/  LDCU UR8, c[0x0][0xb30] ;  /* 0x00016600ff0877ac */ /* 0x000e640008000800 */
[----:B-1----:R-:W-:-:S09]  /*2130*/  UISETP.NE.AND UP0, UPT, UR8, 0x1, UPT ;  /* 0x000000010800788c */ /* 0x002fd2000bf05270 */
[----:B------:R-:W-:Y:S05]  /*2140*/  BRA.U UP0, `(.L_x_34) ;  /* 0x0000000100407547 */ /* 0x000fea000b800000 */
[----:B------:R-:W1:Y:S08]  /*2150*/  LDC.64 R4, c[0x0][0xb10] ;  /* 0x0002c400ff047b82 */ /* 0x000e700000000a00 */
[----:B------:R-:W2:Y:S08]  /*2160*/  LDC.64 R2, c[0x0][0xb18] ;  /* 0x0002c600ff027b82 */ /* 0x000eb00000000a00 */
[----:B------:R-:W3:Y:S08]  /*2170*/  LDC R6, c[0x0][0xb20] ;  /* 0x0002c800ff067b82 */ /* 0x000ef00000000800 */
[----:B------:R-:W4:Y:S01]  /*2180*/  LDC R16, c[0x0][0xb0c] ;  /* 0x0002c300ff107b82 */ /* 0x000f220000000800 */
[----:B-1----:R-:W-:-:S05]  /*2190*/  IMAD.HI.U32 R4, R11, R4, RZ ;  /* 0x000000040b047227 */ /* 0x002fca00078e00ff */
[----:B------:R-:W-:Y:S01]  /*21a0*/  SHF.R.U32.HI R4, RZ, R5, R4 ;  /* 0x00000005ff047219 */ /* 0x000fe20000011604 */
[----:B--2---:R-:W-:Y:S01]  /*21b0*/  IMAD.HI.U32 R3, R8, R3, RZ ;  /* 0x0000000308037227 */ /* 0x004fe200078e00ff */
[----:B------:R-:W-:-:S04]  /*21c0*/  ISETP.NE.AND P0, PT, R2, 0x1, PT ;  /* 0x000000010200780c */ /* 0x000fc80003f05270 */
[----:B---3--:R-:W-:-:S04]  /*21d0*/  SHF.R.U32.HI R3, RZ, R6, R3 ;  /* 0x00000006ff037219 */ /* 0x008fc80000011603 */
[----:B------:R-:W-:Y:S02]  /*21e0*/  SEL R3, R8, R3, !P0 ;  /* 0x0000000308037207 */ /* 0x000fe40004000000 */
[----:B----4-:R-:W-:-:S04]  /*21f0*/  ISETP.NE.AND P1, PT, R16, 0x1, PT ;  /* 0x000000011000780c */ /* 0x010fc80003f25270 */
[----:B------:R-:W-:-:S05]  /*2200*/  SEL R4, R11, R4, !P1 ;  /* 0x000000040b047207 */ /* 0x000fca0004800000 */
[----:B------:R-:W-:Y:S02]  /*2210*/  IMAD.IADD R5, R3, 0x1, -R4 ;  /* 0x0000000103057824 */ /* 0x000fe400078e0a04 */
[----:B------:R-:W-:Y:S02]  /*2220*/  IMAD.IADD R3, R4, 0x1, -R3 ;  /* 0x0000000104037824 */ /* 0x000fe400078e0a03 */
[----:B------:R-:W-:Y:S02]  /*2230*/  IMAD R11, R5, R16, R11 ;  /* 0x00000010050b7224 */ /* 0x000fe400078e020b */
[----:B------:R-:W-:-:S07]  /*2240*/  IMAD R8, R3, R2, R8 ;  /* 0x0000000203087224 */ /* 0x000fce00078e0208 */
.L_x_34:
[----:B------:R-:W-:Y:S01]  /*2250*/  VIADD R14, R14, 0x1 ;  /* 0x000000010e0e7836 */ /* 0x000fe20000000000 */
[----:B------:R-:W-:Y:S01]  /*2260*/  PLOP3.LUT P1, PT, PT, PT, PT, 0x80, 0x8 ;  /* 0x000000000008781c */ /* 0x000fe20003f2f070 */
[----:B------:R-:W-:Y:S02]  /*2270*/  IMAD.IADD R21, R11, 0x1, R90 ;  /* 0x000000010b157824 */ /* 0x000fe400078e025a */
[----:B------:R-:W-:Y:S01]  /*2280*/  IMAD.IADD R20, R8, 0x1, R83 ;  /* 0x0000000108147824 */ /* 0x000fe200078e0253 */
[----:B------:R-:W-:-:S04]  /*2290*/  ISETP.NE.AND P0, PT, R14, 0x2, PT ;  /* 0x000000020e00780c */ /* 0x000fc80003f05270 */
[----:B------:R-:W-:Y:S02]  /*22a0*/  SEL R2, RZ, 0x1, P0 ;  /* 0x00000001ff027807 */ /* 0x000fe40000000000 */
[----:B------:R-:W-:Y:S02]  /*22b0*/  SEL R14, R14, RZ, P0 ;  /* 0x000000ff0e0e7207 */ /* 0x000fe40000000000 */
[----:B------:R-:W-:Y:S01]  /*22c0*/  LOP3.LUT R13, R13, R2, RZ, 0x3c, !PT ;  /* 0x000000020d0d7212 */ /* 0x000fe200078e3cff */
[----:B------:R-:W-:Y:S06]  /*22d0*/  @P2 BRA `(.L_x_35) ;  /* 0xfffffff000982947 */ /* 0x000fec000383ffff */
[----:B------:R-:W-:Y:S01]  /*22e0*/  UIADD3 UR4, UPT, UPT, UR4, 0x30, URZ ;  /* 0x0000003004047890 */ /* 0x000fe2000fffe0ff */
[----:B------:R-:W-:-:S03]  /*22f0*/  SHF.L.U32 R3, R15, 0x1f, RZ ;  /* 0x0000001f0f037819 */ /* 0x000fc600000006ff */
[----:B------:R-:W-:-:S09]  /*2300*/  ULEA UR5, UR6, UR4, 0x3 ;  /* 0x0000000406057291 */ /* 0x000fd2000f8e18ff */
[----:B------:R-:W1:Y:S02]  /*2310*/  SYNCS.PHASECHK.TRANS64.TRYWAIT P0, [UR5], R3 ;  /* 0x00000003ff0075a7 */ /* 0x000e640008001105 */
[----:B-1----:R-:W-:Y:S05]  /*2320*/  @!P0 BRA `(.L_x_36) ;  /* 0x0000005000348947 */ /* 0x002fea0003800000 */
.L_x_112:
[----:B------:R-:W-:-:S04]  /*2330*/  UIADD3 UR6, UPT, UPT, UR6, 0x1, URZ ;  /* 0x0000000106067890 */ /* 0x000fc8000fffe0ff */
[----:B------:R-:W-:-:S04]  /*2340*/  UISETP.NE.AND UP0, UPT, UR6, 0x6, UPT ;  /* 0x000000060600788c */ /* 0x000fc8000bf05270 */
[----:B------:R-:W-:Y:S02]  /*2350*/  USEL UR7, URZ, 0x1, UP0 ;  /* 0x00000001ff077887 */ /* 0x000fe40008000000 */
[----:B------:R-:W-:-:S04]  /*2360*/  USEL UR6, UR6, URZ, UP0 ;  /* 0x000000ff06067287 */ /* 0x000fc80008000000 */
[----:B------:R-:W-:Y:S01]  /*2370*/  ULEA UR5, UR6, UR4, 0x3 ;  /* 0x0000000406057291 */ /* 0x000fe2000f8e18ff */
[----:B------:R-:W-:-:S04]  /*2380*/  LOP3.LUT R2, R15, UR7, RZ, 0x3c, !PT ;  /* 0x000000070f027c12 */ /* 0x000fc8000f8e3cff */
[----:B-1----:R-:W-:-:S04]  /*2390*/  SHF.L.U32 R3, R2, 0x1f, RZ ;  /* 0x0000001f02037819 */ /* 0x002fc800000006ff */
[----:B------:R-:W1:Y:S02]  /*23a0*/  SYNCS.PHASECHK.TRANS64.TRYWAIT P0, [UR5], R3 ;  /* 0x00000003ff0075a7 */ /* 0x000e640008001105 */
[----:B-1----:R-:W-:Y:S05]  /*23b0*/  @!P0 BRA `(.L_x_37) ;  /* 0x0000005000288947 */ /* 0x002fea0003800000 */
.L_x_114:
        /* <DEDUP_REMOVED lines=9> */
.L_x_116:
        /* <DEDUP_REMOVED lines=9> */
.L_x_118:
        /* <DEDUP_REMOVED lines=9> */
.L_x_120:
[----:B------:R-:W-:-:S04]  /*2570*/  UIADD3 UR6, UPT, UPT, UR6, 0x1, URZ ;  /* 0x0000000106067890 */ /* 0x000fc8000fffe0ff */
[----:B------:R-:W-:-:S04]  /*2580*/  UISETP.NE.AND UP0, UPT, UR6, 0x6, UPT ;  /* 0x000000060600788c */ /* 0x000fc8000bf05270 */
[----:B------:R-:W-:Y:S02]  /*2590*/  USEL UR5, URZ, 0x1, UP0 ;  /* 0x00000001ff057887 */ /* 0x000fe40008000000 */
[----:B------:R-:W-:-:S04]  /*25a0*/  USEL UR6, UR6, URZ, UP0 ;  /* 0x000000ff06067287 */ /* 0x000fc80008000000 */
[----:B------:R-:W-:Y:S01]  /*25b0*/  ULEA UR6, UR6, UR4, 0x3 ;  /* 0x0000000406067291 */ /* 0x000fe2000f8e18ff */
[----:B-1----:R-:W-:-:S04]  /*25c0*/  LOP3.LUT R3, R2, UR5, RZ, 0x3c, !PT ;  /* 0x0000000502037c12 */ /* 0x002fc8000f8e3cff */
[----:B------:R-:W-:Y:S01]  /*25d0*/  SHF.L.U32 R3, R3, 0x1f, RZ ;  /* 0x0000001f03037819 */ /* 0x000fe200000006ff */
[----:B----4-:R-:W-:-:S07]  /*25e0*/  IMAD.U32 R0, RZ, RZ, UR6 ;  /* 0x00000006ff007e24 */ /* 0x010fce000f8e00ff */
.L_x_41:
[----:B-1----:R1:W2:Y:S02]  /*25f0*/  SYNCS.PHASECHK.TRANS64.TRYWAIT P0, [R0+URZ], R3 ;  /* 0x00000003000075a7 */ /* 0x0022a400080011ff */
[----:B--2---:R-:W-:Y:S05]  /*2600*/  @!P0 NANOSLEEP.SYNCS 0x989680 ;  /* 0x009896800000895d */ /* 0x004fea0003900000 */
[----:B------:R-:W2:Y:S02]  /*2610*/  @!P0 SYNCS.PHASECHK.TRANS64 P0, [R0+URZ], R3 ;  /* 0x00000003000085a7 */ /* 0x000ea400080010ff */
[----:B--2---:R-:W-:Y:S05]  /*2620*/  @P0 EXIT ;  /* 0x000000000000094d */ /* 0x004fea0003800000 */
[----:B------:R-:W-:Y:S05]  /*2630*/  BRA `(.L_x_41) ;  /* 0xfffffffc00ec7947 */ /* 0x000fea000383ffff */
.L_x_17:
[----:B------:R-:W-:-:S04]  /*2640*/  UISETP.NE.AND UP1, UPT, UR37, URZ, UPT ;  /* 0x000000ff2500728c */ /* 0x000fc8000bf25270 */
[----:B------:R-:W-:-:S09]  /*2650*/  UISETP.NE.OR UP1, UPT, UR8, 0x1, UP1 ;  /* 0x000000010800788c */ /* 0x000fd20008f25670 */
[----:B------:R-:W-:Y:S05]  /*2660*/  BRA.U UP1, `(.L_x_42) ;  /* 0x0000000501487547 */ /* 0x000fea000b800000 */
[----:B------:R-:W-:Y:S01]  /*2670*/  ISETP.NE.AND P2, PT, R2, RZ, PT ;  /* 0x000000ff0200720c */ /* 0x000fe20003f45270 */
[----:B------:R-:W-:Y:S01]  /*2680*/  IMAD.MOV.U32 R12, RZ, RZ, 0x1 ;  /* 0x00000001ff0c7424 */ /* 0x000fe200078e00ff */
[----:B------:R-:W-:Y:S02]  /*2690*/  CS2R R10, SRZ ;  /* 0x00000000000a7805 */ /* 0x000fe4000001ff00 */
[----:B------:R-:W-:Y:S01]  /*26a0*/  CS2R R8, SRZ ;  /* 0x0000000000087805 */ /* 0x000fe2000001ff00 */
[----:B------:R-:W-:Y:S01]  /*26b0*/  UMOV UR4, 0x400 ;  /* 0x0000040000047882 */ /* 0x000fe20000000000 */
[----:B------:R-:W-:Y:S01]  /*26c0*/  UMOV UR6, URZ ;  /* 0x000000ff00067c82 */ /* 0x000fe20008000000 */
[----:B------:R-:W-:-:S12]  /*26d0*/  ULEA UR37, UR37, UR4, 0x18 ;  /* 0x0000000425257291 */ /* 0x000fd8000f8ec0ff */
.L_x_46:
[----:B------:R-:W-:Y:S02]  /*26e0*/  LEA R0, R8, UR37, 0x3 ;  /* 0x0000002508007c11 */ /* 0x000fe4000f8e18ff */
[----:B------:R-:W-:-:S03]  /*26f0*/  SHF.L.U32 R5, R9, 0x1f, RZ ;  /* 0x0000001f09057819 */ /* 0x000fc600000006ff */
[----:B------:R-:W-:Y:S01]  /*2700*/  VIADD R4, R0, 0x100 ;  /* 0x0000010000047836 */ /* 0x000fe20000000000 */
[----:B------:R-:W1:Y:S02]  /*2710*/  SYNCS.PHASECHK.TRANS64.TRYWAIT P0, [R0+URZ+0xf0], R5 ;  /* 0x0000f005000075a7 */ /* 0x000e6400080011ff */
[----:B-1----:R-:W-:Y:S05]  /*2720*/  @!P0 BRA `(.L_x_43) ;  /* 0x0000004c00ac8947 */ /* 0x002fea0003800000 */
.L_x_121:
[----:B------:R-:W-:Y:S01]  /*2730*/  ULEA UR5, UR6, UR37, 0x3 ;  /* 0x0000002506057291 */ /* 0x000fe2000f8e18ff */
[----:B------:R-:W-:Y:S02]  /*2740*/  PRMT R4, RZ, 0x654, R4 ;  /* 0x00000654ff047816 */ /* 0x000fe40000000004 */
[----:B-1----:R-:W-:Y:S01]  /*2750*/  SHF.L.U32 R5, R12, 0x1f, RZ ;  /* 0x0000001f0c057819 */ /* 0x002fe200000006ff */
[----:B------:R-:W-:Y:S01]  /*2760*/  UIADD3 UR4, UPT, UPT, UR5, 0x90, URZ ;  /* 0x0000009005047890 */ /* 0x000fe2000fffe0ff */
[----:B------:R1:W-:Y:S05]  /*2770*/  SYNCS.ARRIVE.TRANS64.RED.A1T0 RZ, [R4+URZ], RZ ;  /* 0x000000ff04ff79a7 */ /* 0x0003ea00081004ff */
[----:B------:R-:W-:Y:S01]  /*2780*/  IMAD.U32 R7, RZ, RZ, UR4 ;  /* 0x00000004ff077e24 */ /* 0x000fe2000f8e00ff */
[----:B------:R-:W2:Y:S04]  /*2790*/  SYNCS.PHASECHK.TRANS64.TRYWAIT P0, [UR5+0xa0], R5 ;  /* 0x0000a005ff0075a7 */ /* 0x000ea80008001105 */
[----:B------:R-:W-:Y:S01]  /*27a0*/  PRMT R6, R2, 0x654, R7 ;  /* 0x0000065402067816 */ /* 0x000fe20000000007 */
[----:B-1----:R-:W-:Y:S01]  /*27b0*/  @!P2 IMAD.MOV.U32 R4, RZ, RZ, 0x10 ;  /* 0x00000010ff04a424 */ /* 0x002fe200078e00ff */
[----:B--2---:R-:W-:Y:S06]  /*27c0*/  @!P0 BRA `(.L_x_44) ;  /* 0x0000004c00988947 */ /* 0x004fec0003800000 */
.L_x_123:
[----:B------:R-:W-:Y:S01]  /*27d0*/  ULEA UR4, UR6, UR37, 0x4 ;  /* 0x0000002506047291 */ /* 0x000fe2000f8e20ff */
[----:B------:R-:W-:Y:S01]  /*27e0*/  SEL R3, R6, R3, !P2 ;  /* 0x0000000306037207 */ /* 0x000fe20005000000 */
[----:B------:R-:W-:Y:S01]  /*27f0*/  UIADD3 UR5, UPT, UPT, UR5, 0x90, URZ ;  /* 0x0000009005057890 */ /* 0x000fe2000fffe0ff */
[----:B-1----:R-:W-:Y:S01]  /*2800*/  LEA R0, R11, UR37, 0x3 ;  /* 0x000000250b007c11 */ /* 0x002fe2000f8e18ff */
[----:B------:R-:W-:Y:S01]  /*2810*/  UIADD3 UR4, UPT, UPT, UR4, 0x120, URZ ;  /* 0x0000012004047890 */ /* 0x000fe2000fffe0ff */
[----:B------:R-:W-:Y:S01]  /*2820*/  SHF.L.U32 R5, R10, 0x1f, RZ ;  /* 0x0000001f0a057819 */ /* 0x000fe200000006ff */
[----:B------:R1:W-:Y:S01]  /*2830*/  @!P2 SYNCS.ARRIVE.TRANS64.RED RZ, [R3+URZ], R4 ;  /* 0x0000000403ffa9a7 */ /* 0x0003e200080004ff */
[----:B------:R-:W-:Y:S01]  /*2840*/  UIADD3 UR6, UPT, UPT, UR6, 0x1, URZ ;  /* 0x0000000106067890 */ /* 0x000fe2000fffe0ff */
[----:B------:R-:W-:-:S03]  /*2850*/  VIADD R8, R8, 0x1 ;  /* 0x0000000108087836 */ /* 0x000fc60000000000 */
[----:B------:R-:W-:Y:S02]  /*2860*/  UISETP.NE.AND UP0, UPT, UR6, 0x2, UPT ;  /* 0x000000020600788c */ /* 0x000fe4000bf05270 */
[----:B------:R-:W-:Y:S06]  /*2870*/  UGETNEXTWORKID.BROADCAST [UR4], [UR5] ;  /* 0x00000000040073ca */ /* 0x000fec0008000100 */
[----:B------:R-:W-:Y:S01]  /*2880*/  USEL UR4, URZ, 0x1, UP0 ;  /* 0x00000001ff047887 */ /* 0x000fe20008000000 */
[----:B------:R-:W-:Y:S01]  /*2890*/  ISETP.NE.AND P0, PT, R8, 0x2, PT ;  /* 0x000000020800780c */ /* 0x000fe20003f05270 */
[----:B------:R-:W-:Y:S01]  /*28a0*/  USEL UR6, UR6, URZ, UP0 ;  /* 0x000000ff06067287 */ /* 0x000fe20008000000 */
[----:B------:R-:W2:Y:S03]  /*28b0*/  SYNCS.PHASECHK.TRANS64.TRYWAIT P1, [R0+URZ+0x90], R5 ;  /* 0x00009005000075a7 */ /* 0x000ea600080211ff */
[----:B------:R-:W-:Y:S01]  /*28c0*/  LOP3.LUT R12, R12, UR4, RZ, 0x3c, !PT ;  /* 0x000000040c0c7c12 */ /* 0x000fe2000f8e3cff */
[----:B-12---:R-:W-:Y:S07]  /*28d0*/  @!P1 BRA `(.L_x_45) ;  /* 0x0000004c006c9947 */ /* 0x006fee0003800000 */
.L_x_124:
[C---:B------:R-:W-:Y:S01]  /*28e0*/  LEA R4, R11.reuse, UR37, 0x4 ;  /* 0x000000250b047c11 */ /* 0x040fe2000f8e20ff */
[----:B-1----:R-:W-:Y:S01]  /*28f0*/  VIADD R0, R0, 0xa0 ;  /* 0x000000a000007836 */ /* 0x002fe20000000000 */
[----:B------:R-:W-:Y:S01]  /*2900*/  SEL R8, R8, RZ, P0 ;  /* 0x000000ff08087207 */ /* 0x000fe20000000000 */
[----:B------:R-:W-:-:S03]  /*2910*/  VIADD R11, R11, 0x1 ;  /* 0x000000010b0b7836 */ /* 0x000fc60000000000 */
[----:B------:R-:W1:Y:S01]  /*2920*/  LDS.128 R4, [R4+0x120] ;  /* 0x0001200004047984 */ /* 0x000e620000000c00 */
[----:B------:R-:W-:Y:S02]  /*2930*/  PRMT R0, RZ, 0x654, R0 ;  /* 0x00000654ff007816 */ /* 0x000fe40000000000 */
[C---:B------:R-:W-:Y:S01]  /*2940*/  ISETP.NE.AND P1, PT, R11.reuse, 0x2, PT ;  /* 0x000000020b00780c */ /* 0x040fe20003f25270 */
[----:B------:R-:W-:Y:S01]  /*2950*/  @!PT LDS RZ, [RZ] ;  /* 0x00000000fffff984 */ /* 0x000fe20000000800 */
[----:B------:R-:W-:Y:S01]  /*2960*/  @!PT LDS RZ, [RZ] ;  /* 0x00000000fffff984 */ /* 0x000fe20000000800 */
[----:B------:R-:W-:Y:S01]  /*2970*/  @!PT LDS RZ, [RZ] ;  /* 0x00000000fffff984 */ /* 0x000fe20000000800 */
[----:B------:R-:W-:Y:S01]  /*2980*/  @!PT LDS RZ, [RZ] ;  /* 0x00000000fffff984 */ /* 0x000fe20000000800 */
[----:B------:R2:W-:Y:S06]  /*2990*/  MEMBAR.ALL.CTA ;  /* 0x0000000000007992 */ /* 0x0005ec0000008000 */
[----:B--2---:R-:W2:Y:S01]  /*29a0*/  FENCE.VIEW.ASYNC.S ;  /* 0x00000000000073c6 */ /* 0x004ea20000000000 */
[----:B------:R-:W-:Y:S01]  /*29b0*/  SEL R11, R11, RZ, P1 ;  /* 0x000000ff0b0b7207 */ /* 0x000fe20000800000 */
[----:B--2---:R2:W-:Y:S01]  /*29c0*/  SYNCS.ARRIVE.TRANS64.RED.A1T0 RZ, [R0+URZ], RZ ;  /* 0x000000ff00ff79a7 */ /* 0x0045e200081004ff */
[----:B-1----:R-:W-:-:S02]  /*29d0*/  LOP3.LUT P3, RZ, R6, 0x1, RZ, 0xc0, !PT ;  /* 0x0000000106ff7812 */ /* 0x002fc4000786c0ff */
[----:B------:R-:W-:-:S04]  /*29e0*/  SEL R5, RZ, 0x1, P1 ;  /* 0x00000001ff057807 */ /* 0x000fc80000800000 */
[----:B------:R-:W-:Y:S02]  /*29f0*/  LOP3.LUT R10, R10, R5, RZ, 0x3c, !PT ;  /* 0x000000050a0a7212 */ /* 0x000fe400078e3cff */
[----:B--2---:R-:W-:-:S04]  /*2a00*/  SEL R0, RZ, 0x1, P0 ;  /* 0x00000001ff007807 */ /* 0x004fc80000000000 */
[----:B------:R-:W-:Y:S01]  /*2a10*/  LOP3.LUT R9, R9, R0, RZ, 0x3c, !PT ;  /* 0x0000000009097212 */ /* 0x000fe200078e3cff */
[----:B------:R-:W-:Y:S06]  /*2a20*/  @P3 BRA `(.L_x_46) ;  /* 0xfffffffc002c3947 */ /* 0x000fec000383ffff */
[----:B------:R-:W-:Y:S01]  /*2a30*/  ULEA UR5, UR6, UR37, 0x3 ;  /* 0x0000002506057291 */ /* 0x000fe2000f8e18ff */
[----:B------:R-:W-:-:S08]  /*2a40*/  SHF.L.U32 R3, R12, 0x1f, RZ ;  /* 0x0000001f0c037819 */ /* 0x000fd000000006ff */
[----:B------:R-:W1:Y:S02]  /*2a50*/  SYNCS.PHASECHK.TRANS64 P0, [UR5+0xa0], R3 ;  /* 0x0000a003ff0075a7 */ /* 0x000e640008001005 */
[----:B-1----:R-:W-:Y:S05]  /*2a60*/  @P0 BRA `(.L_x_47) ;  /* 0x0000000000080947 */ /* 0x002fea0003800000 */
[----:B------:R-:W1:Y:S02]  /*2a70*/  SYNCS.PHASECHK.TRANS64.TRYWAIT P0, [UR5+0xa0], R3 ;  /* 0x0000a003ff0075a7 */ /* 0x000e640008001105 */
[----:B-1----:R-:W-:Y:S05]  /*2a80*/  @!P0 BRA `(.L_x_48) ;  /* 0x0000004c00148947 */ /* 0x002fea0003800000 */
.L_x_47:
[----:B------:R-:W-:-:S04]  /*2a90*/  UIADD3 UR4, UPT, UPT, UR6, 0x1, URZ ;  /* 0x0000000106047890 */ /* 0x000fc8000fffe0ff */
[----:B------:R-:W-:-:S04]  /*2aa0*/  UISETP.NE.AND UP0, UPT, UR4, 0x2, UPT ;  /* 0x000000020400788c */ /* 0x000fc8000bf05270 */
[----:B------:R-:W-:Y:S02]  /*2ab0*/  USEL UR7, URZ, 0x1, UP0 ;  /* 0x00000001ff077887 */ /* 0x000fe40008000000 */
[----:B------:R-:W-:-:S04]  /*2ac0*/  USEL UR4, UR4, URZ, UP0 ;  /* 0x000000ff04047287 */ /* 0x000fc80008000000 */
[----:B------:R-:W-:Y:S01]  /*2ad0*/  ULEA UR4, UR4, UR37, 0x3 ;  /* 0x0000002504047291 */ /* 0x000fe2000f8e18ff */
[----:B-1----:R-:W-:-:S04]  /*2ae0*/  LOP3.LUT R3, R12, UR7, RZ, 0x3c, !PT ;  /* 0x000000070c037c12 */ /* 0x002fc8000f8e3cff */
[----:B------:R-:W-:-:S04]  /*2af0*/  SHF.L.U32 R0, R3, 0x1f, RZ ;  /* 0x0000001f03007819 */ /* 0x000fc800000006ff */
[----:B------:R-:W1:Y:S02]  /*2b00*/  SYNCS.PHASECHK.TRANS64 P0, [UR4+0xa0], R0 ;  /* 0x0000a000ff0075a7 */ /* 0x000e640008001004 */
[----:B-1----:R-:W-:Y:S05]  /*2b10*/  @P0 EXIT ;  /* 0x000000000000094d */ /* 0x002fea0003800000 */
[----:B------:R-:W-:Y:S02]  /*2b20*/  SHF.L.U32 R3, R3, 0x1f, RZ ;  /* 0x0000001f03037819 */ /* 0x000fe400000006ff */
[----:B------:R-:W-:-:S07]  /*2b30*/  MOV R0, UR4 ;  /* 0x0000000400007c02 */ /* 0x000fce0008000f00 */
.L_x_49:
[----:B-1----:R1:W2:Y:S02]  /*2b40*/  SYNCS.PHASECHK.TRANS64.TRYWAIT P0, [R0+URZ+0xa0], R3 ;  /* 0x0000a003000075a7 */ /* 0x0022a400080011ff */
[----:B--2---:R-:W-:Y:S05]  /*2b50*/  @!P0 NANOSLEEP.SYNCS 0x989680 ;  /* 0x009896800000895d */ /* 0x004fea0003900000 */
[----:B------:R-:W2:Y:S02]  /*2b60*/  @!P0 SYNCS.PHASECHK.TRANS64 P0, [R0+URZ+0xa0], R3 ;  /* 0x0000a003000085a7 */ /* 0x000ea400080010ff */
[----:B--2---:R-:W-:Y:S05]  /*2b70*/  @P0 EXIT ;  /* 0x000000000000094d */ /* 0x004fea0003800000 */
[----:B------:R-:W-:Y:S05]  /*2b80*/  BRA `(.L_x_49) ;  /* 0xfffffffc00ec7947 */ /* 0x000fea000383ffff */
.L_x_42:
[----:B------:R-:W-:-:S09]  /*2b90*/  UISETP.NE.AND UP1, UPT, UR8, URZ, UPT ;  /* 0x000000ff0800728c */ /* 0x000fd2000bf25270 */
[----:B------:R-:W-:Y:S05]  /*2ba0*/  BRA.U UP1, `(.L_x_50) ;  /* 0x0000000d01947547 */ /* 0x000fea000b800000 */
[----:B------:R-:W-:Y:S01]  /*2bb0*/  UMOV UR4, 0x40 ;  /* 0x0000004000047882 */ /* 0x000fe20000000000 */
[----:B------:R-:W-:Y:S01]  /*2bc0*/  NOP ;  /* 0x0000000000007918 */ /* 0x000fe20000000000 */
[----:B------:R-:W-:Y:S01]  /*2bd0*/  ULEA UR4, UR37, UR4, 0x18 ;  /* 0x0000000425047291 */ /* 0x000fe2000f8ec0ff */
[----:B------:R-:W-:Y:S02]  /*2be0*/  UMOV UR5, 0x400 ;  /* 0x0000040000057882 */ /* 0x000fe40000000000 */
[----:B------:R-:W-:-:S06]  /*2bf0*/  ULEA UR37, UR37, UR5, 0x18 ;  /* 0x0000000525257291 */ /* 0x000fcc000f8ec0ff */
[----:B------:R-:W1:Y:S02]  /*2c00*/  LDS.U8 R0, [UR4+0x1c] ;  /* 0x00001c04ff007984 */ /* 0x000e640008000000 */
[----:B-1----:R-:W-:-:S13]  /*2c10*/  ISETP.NE.AND P0, PT, R0, RZ, PT ;  /* 0x000000ff0000720c */ /* 0x002fda0003f05270 */
[----:B------:R-:W-:Y:S05]  /*2c20*/  @P0 BRA `(.L_x_51) ;  /* 0x0000000000580947 */ /* 0x000fea0003800000 */
[----:B------:R-:W-:-:S13]  /*2c30*/  ELECT P0, URZ, PT ;  /* 0x0000000000ff782f */ /* 0x000fda0003800000 */
[----:B------:R-:W-:Y:S05]  /*2c40*/  @!P0 BRA `(.L_x_52) ;  /* 0x0000000000608947 */ /* 0x000fea0003800000 */
[----:B------:R-:W-:Y:S01]  /*2c50*/  UMOV UR5, 0x10 ;  /* 0x0000001000057882 */ /* 0x000fe20000000000 */
[----:B------:R-:W-:Y:S01]  /*2c60*/  HFMA2 R0, -RZ, RZ, 0, 5.9604644775390625e-08 ;  /* 0x00000001ff007431 */ /* 0x000fe200000001ff */
[----:B------:R-:W-:-:S03]  /*2c70*/  MOV R2, 0xffff ;  /* 0x0000ffff00027802 */ /* 0x000fc60000000f00 */
[----:B------:R-:W-:Y:S04]  /*2c80*/  DEPBAR.LE SB1, 0x36 ;  /* 0x00009d800000791a */ /* 0x000fe80000000000 */
[----:B------:R-:W1:Y:S02]  /*2c90*/  UTCATOMSWS.FIND_AND_SET.ALIGN UP0, UR5, UR5 ;  /* 0x00000005000575e3 */ /* 0x000e640008000800 */
[----:B-1----:R-:W-:Y:S01]  /*2ca0*/  MOV R3, UR5 ;  /* 0x0000000500037c02 */ /* 0x002fe20008000f00 */
[----:B------:R-:W-:Y:S06]  /*2cb0*/  BRA.U UP0, `(.L_x_53) ;  /* 0x0000000100187547 */ /* 0x000fec000b800000 */
.L_x_54:
[----:B------:R-:W-:Y:S05]  /*2cc0*/  NANOSLEEP 0x64 ;  /* 0x000000640000795d */ /* 0x000fea0003800000 */
[----:B------:R-:W-:-:S05]  /*2cd0*/  UMOV UR5, 0x10 ;  /* 0x0000001000057882 */ /* 0x000fca0000000000 */
[----:B------:R-:W-:Y:S04]  /*2ce0*/  DEPBAR.LE SB1, 0x36 ;  /* 0x00009d800000791a */ /* 0x000fe80000000000 */
[----:B------:R-:W1:Y:S02]  /*2cf0*/  UTCATOMSWS.FIND_AND_SET.ALIGN UP0, UR5, UR5 ;  /* 0x00000005000575e3 */ /* 0x000e640008000800 */
[----:B-1----:R-:W-:Y:S01]  /*2d00*/  MOV R3, UR5 ;  /* 0x0000000500037c02 */ /* 0x002fe20008000f00 */
[----:B------:R-:W-:Y:S05]  /*2d10*/  BRA.U !UP0, `(.L_x_54) ;  /* 0xfffffffd08e87547 */ /* 0x000fea000b83ffff */
.L_x_53:
[-C--:B------:R-:W-:Y:S02]  /*2d20*/  SHF.L.U32 R2, R2, R3.reuse, RZ ;  /* 0x0000000302027219 */ /* 0x080fe400000006ff */
[----:B------:R-:W-:Y:S01]  /*2d30*/  SHF.L.U32 R0, R0, R3, RZ ;  /* 0x0000000300007219 */ /* 0x000fe200000006ff */
[----:B------:R-:W-:Y:S02]  /*2d40*/  IMAD.SHL.U32 R3, R3, 0x20, RZ ;  /* 0x0000002003037824 */ /* 0x000fe400078e00ff */
[----:B------:R1:W-:Y:S04]  /*2d50*/  ATOMS.OR RZ, [UR4+0x14], R2 ;  /* 0x00001402ffff798c */ /* 0x0003e8000b000004 */
[----:B------:R1:W-:Y:S04]  /*2d60*/  ATOMS.OR RZ, [UR4+0x18], R0 ;  /* 0x00001800ffff798c */ /* 0x0003e8000b000004 */
[----:B------:R1:W-:Y:S01]  /*2d70*/  STS [UR37+0x140], R3 ;  /* 0x00014003ff007988 */ /* 0x0003e20008000825 */
[----:B------:R-:W-:Y:S05]  /*2d80*/  BRA `(.L_x_52) ;  /* 0x0000000000107947 */ /* 0x000fea0003800000 */
.L_x_51:
[----:B------:R-:W-:Y:S02]  /*2d90*/  MOV R0, 0xffffffff ;  /* 0xffffffff00007802 */ /* 0x000fe40000000f00 */
[----:B------:R-:W-:-:S03]  /*2da0*/  MOV R2, 0x2dd0 ;  /* 0x00002dd000027802 */ /* 0x000fc60000000f00 */
[----:B------:R1:W-:Y:S04]  /*2db0*/  STS [UR37+0x140], R0 ;  /* 0x00014000ff007988 */ /* 0x0003e80008000825 */
[----:B-1-3-5:R-:W-:Y:S05]  /*2dc0*/  CALL.REL.NOINC `($__internal_1_$__cuda_sm10x_tcgen05_guardrail_trap_phase_invalid_during_alloc) ;  /* 0x0000004c00d07944 */ /* 0x02afea0003c00000 */
.L_x_52:
[----:B------:R-:W-:Y:S05]  /*2dd0*/  WARPSYNC.ALL ;  /* 0x0000000000007948 */ /* 0x000fea0003800000 */
[----:B------:R-:W2:Y:S01]  /*2de0*/  S2UR UR6, SR_CgaCtaId ;  /* 0x00000000000679c3 */ /* 0x000ea20000008800 */
[----:B------:R-:W-:Y:S01]  /*2df0*/  UMOV UR4, 0x400 ;  /* 0x0000040000047882 */ /* 0x000fe20000000000 */
[----:B------:R-:W-:-:S06]  /*2e00*/  NOP ;  /* 0x0000000000007918 */ /* 0x000fcc0000000000 */
[----:B------:R-:W-:Y:S06]  /*2e10*/  BAR.ARV 0x6, 0xa0 ;  /* 0x0182800000007b1d */ /* 0x000fec0000002000 */
[----:B------:R-:W4:Y:S01]  /*2e20*/  LDCU UR7, c[0x0][0x38c] ;  /* 0x00007180ff0777ac */ /* 0x000f220008000800 */
[----:B------:R-:W-:Y:S01]  /*2e30*/  IMAD.MOV.U32 R11, RZ, RZ, 0x1 ;  /* 0x00000001ff0b7424 */ /* 0x000fe200078e00ff */
[----:B------:R-:W-:Y:S01]  /*2e40*/  CS2R R8, SRZ ;  /* 0x0000000000087805 */ /* 0x000fe2000001ff00 */
[----:B------:R-:W-:Y:S01]  /*2e50*/  IMAD.MOV.U32 R10, RZ, RZ, RZ ;  /* 0x000000ffff0a7224 */ /* 0x000fe200078e00ff */
[----:B------:R-:W-:Y:S01]  /*2e60*/  UMOV UR18, URZ ;  /* 0x000000ff00127c82 */ /* 0x000fe20008000000 */
[----:B------:R-:W-:Y:S01]  /*2e70*/  UMOV UR17, URZ ;  /* 0x000000ff00117c82 */ /* 0x000fe20008000000 */
[----:B------:R-:W-:Y:S01]  /*2e80*/  UMOV UR22, 0x0 ;  /* 0x0000000000167882 */ /* 0x000fe20000000000 */
[----:B------:R-:W-:Y:S01]  /*2e90*/  UMOV UR23, 0x42004a0 ;  /* 0x042004a000177882 */ /* 0x000fe20000000000 */
[----:B------:R-:W-:Y:S01]  /*2ea0*/  UMOV UR20, 0x0 ;  /* 0x0000000000147882 */ /* 0x000fe20000000000 */
[----:B------:R-:W-:Y:S01]  /*2eb0*/  UMOV UR21, 0x42004a0 ;  /* 0x042004a000157882 */ /* 0x000fe20000000000 */
[----:B--2---:R-:W-:Y:S01]  /*2ec0*/  ULEA UR6, UR6, UR4, 0x18 ;  /* 0x0000000406067291 */ /* 0x004fe2000f8ec0ff */
[----:B------:R-:W2:Y:S03]  /*2ed0*/  LDCU UR4, c[0x0][0x38c] ;  /* 0x00007180ff0477ac */ /* 0x000ea60008000800 */
[----:B------:R-:W-:-:S02]  /*2ee0*/  UIADD3 UR11, UPT, UPT, UR6, 0x4400, URZ ;  /* 0x00004400060b7890 */ /* 0x000fc4000fffe0ff */
[----:B----4-:R-:W-:-:S03]  /*2ef0*/  UIADD3 UR7, UPT, UPT, UR7, 0x3f, URZ ;  /* 0x0000003f07077890 */ /* 0x010fc6000fffe0ff */
[----:B-1----:R-:W1:Y:S01]  /*2f00*/  LDS R0, [UR6+0x140] ;  /* 0x00014006ff007984 */ /* 0x002e620008000800 */
[----:B------:R-:W-:Y:S02]  /*2f10*/  UIADD3 UR12, UPT, UPT, UR6, 0xa400, URZ ;  /* 0x0000a400060c7890 */ /* 0x000fe4000fffe0ff */
[----:B------:R-:W-:Y:S02]  /*2f20*/  USHF.R.S32.HI UR5, URZ, 0x1f, UR7 ;  /* 0x0000001fff057899 */ /* 0x000fe40008011407 */
[----:B------:R-:W-:Y:S02]  /*2f30*/  USHF.R.U32.HI UR11, URZ, 0x4, UR11 ;  /* 0x00000004ff0b7899 */ /* 0x000fe4000801160b */
[----:B------:R-:W-:Y:S02]  /*2f40*/  ULEA.HI UR5, UR5, UR7, URZ, 0x6 ;  /* 0x0000000705057291 */ /* 0x000fe4000f8f30ff */
[----:B------:R-:W-:Y:S02]  /*2f50*/  USHF.R.U32.HI UR12, URZ, 0x4, UR12 ;  /* 0x00000004ff0c7899 */ /* 0x000fe4000801160c */
[----:B------:R-:W-:-:S02]  /*2f60*/  USHF.R.S32.HI UR5, URZ, 0x6, UR5 ;  /* 0x00000006ff057899 */ /* 0x000fc40008011405 */
[----:B------:R-:W-:Y:S02]  /*2f70*/  ULOP3.LUT UR11, UR11, 0x3fff, URZ, 0xc0, !UPT ;  /* 0x00003fff0b0b7892 */ /* 0x000fe4000f8ec0ff */
[----:B------:R-:W-:Y:S02]  /*2f80*/  UISETP.LT.AND UP0, UPT, UR5, 0x1, UPT ;  /* 0x000000010500788c */ /* 0x000fe4000bf01270 */
[----:B------:R-:W-:Y:S02]  /*2f90*/  ULOP3.LUT UR12, UR12, 0x3fff, URZ, 0xc0, !UPT ;  /* 0x00003fff0c0c7892 */ /* 0x000fe4000f8ec0ff */
[----:B------:R-:W-:Y:S02]  /*2fa0*/  USEL UR10, UR5, 0x1, !UP0 ;  /* 0x00000001050a7887 */ /* 0x000fe4000c000000 */
[----:B------:R-:W-:Y:S02]  /*2fb0*/  ULOP3.LUT UR11, UR11, 0x10000, URZ, 0xfc, !UPT ;  /* 0x000100000b0b7892 */ /* 0x000fe4000f8efcff */
[----:B------:R-:W-:-:S02]  /*2fc0*/  ULOP3.LUT UR12, UR12, 0x10000, URZ, 0xfc, !UPT ;  /* 0x000100000c0c7892 */ /* 0x000fc4000f8efcff */
[----:B------:R-:W-:Y:S02]  /*2fd0*/  UIADD3 UR10, UPT, UPT, -UR10, URZ, URZ ;  /* 0x000000ff0a0a7290 */ /* 0x000fe4000fffe1ff */
[----:B--2---:R-:W-:Y:S01]  /*2fe0*/  UISETP.GE.AND UP3, UPT, UR4, 0x1, UPT ;  /* 0x000000010400788c */ /* 0x004fe2000bf66270 */
[----:B-1----:R-:W-:-:S15]  /*2ff0*/  R2UR UR19, R0 ;  /* 0x00000000001372ca */ /* 0x002fde00000e0000 */
.L_x_61:
[----:B------:R-:W-:Y:S02]  /*3000*/  LEA R0, R10, UR6, 0x3 ;  /* 0x000000060a007c11 */ /* 0x000fe4000f8e18ff */
[----:B------:R-:W-:Y:S02]  /*3010*/  SHF.L.U32 R5, R9, 0x1f, RZ ;  /* 0x0000001f09057819 */ /* 0x000fe400000006ff */
[----:B------:R-:W-:Y:S01]  /*3020*/  PLOP3.LUT P0, PT, PT, PT, UP3, 0x80, 0x8 ;  /* 0x000000000008781c */ /* 0x000fe20003f0f038 */
[----:B------:R-:W-:Y:S01]  /*3030*/  VIADD R3, R0, 0xa0 ;  /* 0x000000a000037836 */ /* 0x000fe20000000000 */
[----:B-1----:R-:W1:Y:S02]  /*3040*/  SYNCS.PHASECHK.TRANS64.TRYWAIT P1, [R0+URZ+0x90], R5 ;  /* 0x00009005000075a7 */ /* 0x002e6400080211ff */
[----:B-1--4-:R-:W-:Y:S09]  /*3050*/  @!P1 BRA `(.L_x_55) ;  /* 0x0000004400b89947 */ /* 0x012ff20003800000 */
.L_x_126:
[----:B------:R-:W-:Y:S01]  /*3060*/  LEA R4, R10, UR6, 0x4 ;  /* 0x000000060a047c11 */ /* 0x000fe2000f8e20ff */
[----:B------:R-:W-:Y:S01]  /*3070*/  @UP3 ULEA UR4, UR17, UR6, 0x3 ;  /* 0x0000000611043291 */ /* 0x000fe2000f8e18ff */
[----:B------:R-:W-:Y:S01]  /*3080*/  PLOP3.LUT P2, PT, PT, PT, PT, 0x80, 0x8 ;  /* 0x000000000008781c */ /* 0x000fe20003f4f070 */
[----:B------:R-:W-:Y:S01]  /*3090*/  ULEA UR8, UR18, UR6, 0x3 ;  /* 0x0000000612087291 */ /* 0x000fe2000f8e18ff */
[----:B------:R-:W-:Y:S02]  /*30a0*/  PRMT R3, RZ, 0x654, R3 ;  /* 0x00000654ff037816 */ /* 0x000fe40000000003 */
[----:B-1----:R-:W1:Y:S01]  /*30b0*/  LDS.128 R4, [R4+0x120] ;  /* 0x0001200004047984 */ /* 0x002e620000000c00 */
[----:B------:R-:W-:Y:S02]  /*30c0*/  @P0 SHF.L.U32 R2, R8, 0x1f, RZ ;  /* 0x0000001f08020819 */ /* 0x000fe400000006ff */
[----:B------:R-:W-:Y:S01]  /*30d0*/  SHF.L.U32 R0, R11, 0x1f, RZ ;  /* 0x0000001f0b007819 */ /* 0x000fe200000006ff */
[----:B------:R-:W-:Y:S01]  /*30e0*/  @!PT LDS RZ, [RZ] ;  /* 0x00000000fffff984 */ /* 0x000fe20000000800 */
[----:B------:R-:W-:Y:S01]  /*30f0*/  @!PT LDS RZ, [RZ] ;  /* 0x00000000fffff984 */ /* 0x000fe20000000800 */
[----:B------:R-:W-:Y:S01]  /*3100*/  @!PT LDS RZ, [RZ] ;  /* 0x00000000fffff984 */ /* 0x000fe20000000800 */
[----:B------:R-:W-:Y:S01]  /*3110*/  @!PT LDS RZ, [RZ] ;  /* 0x00000000fffff984 */ /* 0x000fe20000000800 */
[----:B------:R2:W-:Y:S06]  /*3120*/  MEMBAR.ALL.CTA ;  /* 0x0000000000007992 */ /* 0x0005ec0000008000 */
[----:B--2---:R-:W2:Y:S02]  /*3130*/  FENCE.VIEW.ASYNC.S ;  /* 0x00000000000073c6 */ /* 0x004ea40000000000 */
[----:B--2---:R2:W-:Y:S01]  /*3140*/  SYNCS.ARRIVE.TRANS64.RED.A1T0 RZ, [R3+URZ], RZ ;  /* 0x000000ff03ff79a7 */ /* 0x0045e200081004ff */
[----:B------:R2:W4:Y:S01]  /*3150*/  @P0 SYNCS.PHASECHK.TRANS64.TRYWAIT P2, [UR4], R2 ;  /* 0x00000002ff0005a7 */ /* 0x0005220008041104 */
[----:B------:R-:W-:Y:S01]  /*3160*/  ULEA.HI UR4, UR18, UR18, URZ, 0x1 ;  /* 0x0000001212047291 */ /* 0x000fe2000f8f08ff */
[----:B-1----:R-:W-:-:S03]  /*3170*/  LOP3.LUT P1, RZ, R6, 0x1, RZ, 0xc0, !PT ;  /* 0x0000000106ff7812 */ /* 0x002fc6000782c0ff */
[----:B------:R-:W-:Y:S02]  /*3180*/  USHF.L.U32 UR9, UR4, 0x6, URZ ;  /* 0x0000000604097899 */ /* 0x000fe400080006ff */
[----:B------:R-:W-:Y:S02]  /*3190*/  ULOP3.LUT UR4, UR4, 0xffe, URZ, 0xc0, !UPT ;  /* 0x00000ffe04047892 */ /* 0x000fe4000f8ec0ff */
[----:B------:R-:W-:Y:S02]  /*31a0*/  ULOP3.LUT UR9, UR9, 0xffffff80, URZ, 0xc0, !UPT ;  /* 0xffffff8009097892 */ /* 0x000fe4000f8ec0ff */
[----:B------:R-:W-:Y:S02]  /*31b0*/  UIADD3 UR4, UPT, UPT, -UR4, UR18, URZ ;  /* 0x0000001204047290 */ /* 0x000fe4000fffe1ff */
[----:B------:R-:W-:Y:S01]  /*31c0*/  UIADD3 UR9, UPT, UPT, UR19, UR9, URZ ;  /* 0x0000000913097290 */ /* 0x000fe2000fffe0ff */
[----:B------:R-:W1:Y:S03]  /*31d0*/  SYNCS.PHASECHK.TRANS64.TRYWAIT P0, [UR8+0xd0], R0 ;  /* 0x0000d000ff0075a7 */ /* 0x000e660008001108 */
[----:B------:R-:W-:Y:S01]  /*31e0*/  ULEA UR9, UR4, UR9, 0x14 ;  /* 0x0000000904097291 */ /* 0x000fe2000f8ea0ff */
[----:B-12-4-:R-:W-:Y:S11]  /*31f0*/  @!P0 BRA `(.L_x_56) ;  /* 0x0000004400648947 */ /* 0x016ff60003800000 */
.L_x_128:
[----:B------:R-:W-:Y:S01]  /*3200*/  IADD3 R10, PT, PT, R10, 0x1, RZ ;  /* 0x000000010a0a7810 */ /* 0x000fe20007ffe0ff */
[----:B------:R-:W-:Y:S06]  /*3210*/  BRA.U !UP3, `(.L_x_57) ;  /* 0x000000010b987547 */ /* 0x000fec000b800000 */
[----:B------:R-:W-:Y:S01]  /*3220*/  UPLOP3.LUT UP4, UPT, UPT, UPT, UPT, 0x40, 0x4 ;  /* 0x000000000004789c */ /* 0x000fe20003f8e870 */
[----:B------:R-:W-:Y:S01]  /*3230*/  UMOV UR16, UR10 ;  /* 0x0000000a00107c82 */ /* 0x000fe20008000000 */
[----:B------:R-:W-:Y:S01]  /*3240*/  UMOV UR15, UR5 ;  /* 0x00000005000f7c82 */ /* 0x000fe20008000000 */
[----:B------:R-:W-:-:S08]  /*3250*/  UMOV UR14, UR17 ;  /* 0x00000011000e7c82 */ /* 0x000fd00008000000 */
.L_x_60:
[----:B------:R-:W-:Y:S02]  /*3260*/  UIADD3 UR16, UPT, UPT, UR16, 0x1, URZ ;  /* 0x0000000110107890 */ /* 0x000fe4000fffe0ff */
[----:B--2---:R-:W-:Y:S02]  /*3270*/  ULEA UR7, UR14, UR6, 0x3 ;  /* 0x000000060e077291 */ /* 0x004fe4000f8e18ff */
[----:B------:R-:W-:Y:S01]  /*3280*/  UISETP.NE.AND UP0, UPT, UR16, URZ, UPT ;  /* 0x000000ff1000728c */ /* 0x000fe2000bf05270 */
[----:B----4-:R-:W-:Y:S10]  /*3290*/  @P2 BRA `(.L_x_58) ;  /* 0x00000000000c2947 */ /* 0x010ff40003800000 */
[----:B-1----:R-:W-:Y:S04]  /*32a0*/  SHF.L.U32 R3, R8, 0x1f, RZ ;  /* 0x0000001f08037819 */ /* 0x002fe800000006ff */
[----:B------:R-:W1:Y:S02]  /*32b0*/  SYNCS.PHASECHK.TRANS64.TRYWAIT P0, [UR7], R3 ;  /* 0x00000003ff0075a7 */ /* 0x000e640008001107 */
[----:B-1----:R-:W-:Y:S05]  /*32c0*/  @!P0 BRA `(.L_x_59) ;  /* 0x0000004400488947 */ /* 0x002fea0003800000 */
.L_x_58:
[----:B------:R-:W-:Y:S01]  /*32d0*/  UISETP.NE.AND UP1, UPT, UR15, 0x1, UPT ;  /* 0x000000010f00788c */ /* 0x000fe2000bf25270 */
[----:B------:R-:W-:Y:S01]  /*32e0*/  PLOP3.LUT P2, PT, PT, PT, PT, 0x80, 0x8 ;  /* 0x000000000008781c */ /* 0x000fe20003f4f070 */
[----:B------:R-:W-:Y:S02]  /*32f0*/  UIADD3 UR17, UPT, UPT, UR14, 0x1, URZ ;  /* 0x000000010e117890 */ /* 0x000fe4000fffe0ff */
[----:B------:R-:W-:Y:S02]  /*3300*/  ULEA UR24, UR14, UR12, 0x9 ;  /* 0x0000000c0e187291 */ /* 0x000fe4000f8e48ff */
[----:B------:R-:W-:Y:S01]  /*3310*/  UISETP.NE.AND UP2, UPT, UR17, 0x6, UPT ;  /* 0x000000061100788c */ /* 0x000fe2000bf45270 */
[----:B------:R-:W-:Y:S01]  /*3320*/  PLOP3.LUT P0, PT, PT, PT, UP1, 0x80, 0x8 ;  /* 0x000000000008781c */ /* 0x000fe20003f0f018 */
[----:B------:R-:W-:Y:S02]  /*3330*/  ULEA UR26, UR14, UR11, 0x8 ;  /* 0x0000000b0e1a7291 */ /* 0x000fe4000f8e40ff */
[----:B------:R-:W-:Y:S02]  /*3340*/  USEL UR13, URZ, 0x1, UP2 ;  /* 0x00000001ff0d7887 */ /* 0x000fe40009000000 */
[----:B------:R-:W-:Y:S02]  /*3350*/  USEL UR17, UR17, URZ, UP2 ;  /* 0x000000ff11117287 */ /* 0x000fe40009000000 */
[----:B------:R-:W-:Y:S02]  /*3360*/  UIADD3 UR30, UPT, UPT, UR24, 0x2, URZ ;  /* 0x00000002181e7890 */ /* 0x000fe4000fffe0ff */
[----:B------:R-:W-:Y:S01]  /*3370*/  @UP1 ULEA UR4, UR17, UR6, 0x3 ;  /* 0x0000000611041291 */ /* 0x000fe2000f8e18ff */
[----:B------:R-:W-:Y:S01]  /*3380*/  LOP3.LUT R8, R8, UR13, RZ, 0x3c, !PT ;  /* 0x0000000d08087c12 */ /* 0x000fe2000f8e3cff */
[----:B------:R-:W-:Y:S02]  /*3390*/  UIADD3 UR28, UPT, UPT, UR26, 0x2, URZ ;  /* 0x000000021a1c7890 */ /* 0x000fe4000fffe0ff */
[----:B------:R-:W-:Y:S01]  /*33a0*/  UIADD3 UR7, UPT, UPT, UR7, 0x30, URZ ;  /* 0x0000003007077890 */ /* 0x000fe2000fffe0ff */
[----:B-1----:R-:W-:Y:S01]  /*33b0*/  @P0 SHF.L.U32 R0, R8, 0x1f, RZ ;  /* 0x0000001f08000819 */ /* 0x002fe200000006ff */
[----:B------:R-:W-:Y:S01]  /*33c0*/  UMOV UR25, 0x80004020 ;  /* 0x8000402000197882 */ /* 0x000fe20000000000 */
[----:B------:R-:W-:Y:S01]  /*33d0*/  UMOV UR27, 0x80004020 ;  /* 0x80004020001b7882 */ /* 0x000fe20000000000 */
[----:B------:R-:W-:Y:S01]  /*33e0*/  UMOV UR31, 0x80004020 ;  /* 0x80004020001f7882 */ /* 0x000fe20000000000 */
[----:B------:R2:W4:Y:S01]  /*33f0*/  @P0 SYNCS.PHASECHK.TRANS64.TRYWAIT P2, [UR4], R0 ;  /* 0x00000000ff0005a7 */ /* 0x0005220008041104 */
[----:B------:R-:W-:Y:S01]  /*3400*/  UIADD3 UR15, UPT, UPT, UR15, -0x1, URZ ;  /* 0xffffffff0f0f7890 */ /* 0x000fe2000fffe0ff */
[----:B------:R2:W-:Y:S01]  /*3410*/  UTCIMMA gdesc[UR26], gdesc[UR24], tmem[UR9], tmem[UR22], idesc[UR23], UP4 ;  /* 0x00ff16181a0075ea */ /* 0x0005e2000a000109 */
[----:B------:R-:W-:Y:S01]  /*3420*/  UPLOP3.LUT UP4, UPT, UPT, UPT, UPT, 0x80, 0x8 ;  /* 0x000000000008789c */ /* 0x000fe20003f8f070 */
[----:B------:R-:W-:Y:S01]  /*3430*/  UMOV UR29, 0x80004020 ;  /* 0x80004020001d7882 */ /* 0x000fe20000000000 */
[----:B------:R-:W-:Y:S01]  /*3440*/  UMOV UR14, UR17 ;  /* 0x00000011000e7c82 */ /* 0x000fe20008000000 */
[----:B------:R2:W-:Y:S01]  /*3450*/  UTCIMMA gdesc[UR28], gdesc[UR30], tmem[UR9], tmem[UR20], idesc[UR21], UPT ;  /* 0x00ff141e1c0075ea */ /* 0x0005e2000b800109 */
[----:B------:R2:W-:Y:S01]  /*3460*/  UTCBAR [UR7], URZ ;  /* 0x000000ff070073e9 */ /* 0x0005e200080000ff */
[----:B------:R-:W-:Y:S06]  /*3470*/  BRA.U UP0, `(.L_x_60) ;  /* 0xfffffffd00787547 */ /* 0x000fec000b83ffff */
.L_x_57:
[----:B------:R-:W-:Y:S01]  /*3480*/  UIADD3 UR18, UPT, UPT, UR18, 0x1, URZ ;  /* 0x0000000112127890 */ /* 0x000fe2000fffe0ff */
[C---:B------:R-:W-:Y:S01]  /*3490*/  ISETP.NE.AND P0, PT, R10.reuse, 0x2, PT ;  /* 0x000000020a00780c */ /* 0x040fe20003f05270 */
[----:B------:R-:W-:Y:S02]  /*34a0*/  UIADD3 UR8, UPT, UPT, UR8, 0xb0, URZ ;  /* 0x000000b008087890 */ /* 0x000fe4000fffe0ff */
[----:B------:R-:W-:Y:S01]  /*34b0*/  UISETP.NE.AND UP0, UPT, UR18, 0x4, UPT ;  /* 0x000000041200788c */ /* 0x000fe2000bf05270 */
[----:B-12---:R-:W-:Y:S02]  /*34c0*/  SEL R0, RZ, 0x1, P0 ;  /* 0x00000001ff007807 */ /* 0x006fe40000000000 */
[----:B------:R-:W-:Y:S01]  /*34d0*/  SEL R10, R10, RZ, P0 ;  /* 0x000000ff0a0a7207 */ /* 0x000fe20000000000 */
[----:B------:R-:W-:Y:S01]  /*34e0*/  USEL UR4, URZ, 0x1, UP0 ;  /* 0x00000001ff047887 */ /* 0x000fe20008000000 */
[----:B------:R-:W-:Y:S01]  /*34f0*/  LOP3.LUT R9, R9, R0, RZ, 0x3c, !PT ;  /* 0x0000000009097212 */ /* 0x000fe200078e3cff */
[----:B------:R-:W-:Y:S01]  /*3500*/  USEL UR18, UR18, URZ, UP0 ;  /* 0x000000ff12127287 */ /* 0x000fe20008000000 */
[----:B------:R1:W-:Y:S03]  /*3510*/  UTCBAR [UR8], URZ ;  /* 0x000000ff080073e9 */ /* 0x0003e600080000ff */
[----:B------:R-:W-:Y:S01]  /*3520*/  LOP3.LUT R11, R11, UR4, RZ, 0x3c, !PT ;  /* 0x000000040b0b7c12 */ /* 0x000fe2000f8e3cff */
[----:B------:R-:W-:Y:S07]  /*3530*/  @P1 BRA `(.L_x_61) ;  /* 0xfffffff800b01947 */ /* 0x000fee000383ffff */
[----:B------:R-:W2:Y:S01]  /*3540*/  S2UR UR4, SR_CgaCtaId ;  /* 0x00000000000479c3 */ /* 0x000ea20000008800 */
[----:B------:R-:W-:Y:S01]  /*3550*/  ELECT P0, URZ, PT ;  /* 0x0000000000ff782f */ /* 0x000fe20003800000 */
[----:B------:R-:W-:Y:S01]  /*3560*/  IMAD.MOV.U32 R0, RZ, RZ, 0x1 ;  /* 0x00000001ff007424 */ /* 0x000fe200078e00ff */
[----:B------:R-:W-:Y:S01]  /*3570*/  UIADD3 UR6, UPT, UPT, UR6, 0xd0, URZ ;  /* 0x000000d006067890 */ /* 0x000fe2000fffe0ff */
[----:B------:R-:W-:Y:S01]  /*3580*/  SHF.L.U32 R3, R11, 0x1f, RZ ;  /* 0x0000001f0b037819 */ /* 0x000fe200000006ff */
[----:B------:R-:W-:-:S03]  /*3590*/  UMOV UR5, 0x40 ;  /* 0x0000004000057882 */ /* 0x000fc60000000000 */
[----:B------:R-:W-:Y:S01]  /*35a0*/  UVIRTCOUNT.DEALLOC.SMPOOL 0x80 ;  /* 0x000000800000784c */ /* 0x000fe20000000000 */
[----:B--2---:R-:W-:Y:S02]  /*35b0*/  ULEA UR4, UR4, UR5, 0x18 ;  /* 0x0000000504047291 */ /* 0x004fe4000f8ec0ff */
[----:B------:R-:W-:-:S07]  /*35c0*/  ULEA UR5, UR18, UR6, 0x3 ;  /* 0x0000000612057291 */ /* 0x000fce000f8e18ff */
[----:B------:R2:W-:Y:S02]  /*35d0*/  @P0 STS.U8 [UR4+0x1c], R0 ;  /* 0x00001c00ff000988 */ /* 0x0005e40008000004 */
[----:B------:R-:W3:Y:S02]  /*35e0*/  SYNCS.PHASECHK.TRANS64.TRYWAIT P0, [UR5], R3 ;  /* 0x00000003ff0075a7 */ /* 0x000ee40008001105 */
[----:B--23--:R-:W-:Y:S05]  /*35f0*/  @!P0 BRA `(.L_x_62) ;  /* 0x0000004000948947 */ /* 0x00cfea0003800000 */
.L_x_131:
[----:B------:R-:W-:-:S04]  /*3600*/  UIADD3 UR7, UPT, UPT, UR18, 0x1, URZ ;  /* 0x0000000112077890 */ /* 0x000fc8000fffe0ff */
[----:B------:R-:W-:-:S04]  /*3610*/  UISETP.NE.AND UP0, UPT, UR7, 0x4, UPT ;  /* 0x000000040700788c */ /* 0x000fc8000bf05270 */
[----:B-1----:R-:W-:Y:S02]  /*3620*/  USEL UR8, URZ, 0x1, UP0 ;  /* 0x00000001ff087887 */ /* 0x002fe40008000000 */
[----:B------:R-:W-:-:S04]  /*3630*/  USEL UR7, UR7, URZ, UP0 ;  /* 0x000000ff07077287 */ /* 0x000fc80008000000 */
[----:B------:R-:W-:Y:S01]  /*3640*/  ULEA UR5, UR7, UR6, 0x3 ;  /* 0x0000000607057291 */ /* 0x000fe2000f8e18ff */
[----:B------:R-:W-:-:S04]  /*3650*/  LOP3.LUT R2, R11, UR8, RZ, 0x3c, !PT ;  /* 0x000000080b027c12 */ /* 0x000fc8000f8e3cff */
[----:B--2---:R-:W-:-:S04]  /*3660*/  SHF.L.U32 R3, R2, 0x1f, RZ ;  /* 0x0000001f02037819 */ /* 0x004fc800000006ff */
[----:B------:R-:W1:Y:S02]  /*3670*/  SYNCS.PHASECHK.TRANS64.TRYWAIT P0, [UR5], R3 ;  /* 0x00000003ff0075a7 */ /* 0x000e640008001105 */
[----:B-1----:R-:W-:Y:S05]  /*3680*/  @!P0 BRA `(.L_x_63) ;  /* 0x0000004000888947 */ /* 0x002fea0003800000 */
.L_x_133:
        /* <DEDUP_REMOVED lines=9> */
.L_x_135:
[----:B------:R-:W-:-:S04]  /*3720*/  UIADD3 UR7, UPT, UPT, UR7, 0x1, URZ ;  /* 0x0000000107077890 */ /* 0x000fc8000fffe0ff */
[----:B------:R-:W-:-:S04]  /*3730*/  UISETP.NE.AND UP0, UPT, UR7, 0x4, UPT ;  /* 0x000000040700788c */ /* 0x000fc8000bf05270 */
[----:B------:R-:W-:Y:S02]  /*3740*/  USEL UR5, URZ, 0x1, UP0 ;  /* 0x00000001ff057887 */ /* 0x000fe40008000000 */
[----:B------:R-:W-:-:S04]  /*3750*/  USEL UR7, UR7, URZ, UP0 ;  /* 0x000000ff07077287 */ /* 0x000fc80008000000 */
[----:B------:R-:W-:Y:S01]  /*3760*/  ULEA UR7, UR7, UR6, 0x3 ;  /* 0x0000000607077291 */ /* 0x000fe2000f8e18ff */
[----:B-1----:R-:W-:-:S04]  /*3770*/  LOP3.LUT R3, R2, UR5, RZ, 0x3c, !PT ;  /* 0x0000000502037c12 */ /* 0x002fc8000f8e3cff */
[----:B------:R-:W-:-:S04]  /*3780*/  SHF.L.U32 R3, R3, 0x1f, RZ ;  /* 0x0000001f03037819 */ /* 0x000fc800000006ff */
[----:B------:R-:W1:Y:S02]  /*3790*/  SYNCS.PHASECHK.TRANS64.TRYWAIT P0, [UR7], R3 ;  /* 0x00000003ff0075a7 */ /* 0x000e640008001107 */
[----:B-1----:R-:W-:Y:S05]  /*37a0*/  @!P0 BRA `(.L_x_65) ;  /* 0x0000004000708947 */ /* 0x002fea0003800000 */
.L_x_137:
[----:B------:R-:W-:Y:S01]  /*37b0*/  NOP ;  /* 0x0000000000007918 */ /* 0x000fe20000000000 */
[----:B-1----:R-:W1:Y:S01]  /*37c0*/  LDS R0, [UR4+0x14] ;  /* 0x00001404ff007984 */ /* 0x002e620008000800 */
[----:B------:R-:W-:Y:S01]  /*37d0*/  ULOP3.LUT UR6, UR19, 0xffff, URZ, 0xc0, !UPT ;  /* 0x0000ffff13067892 */ /* 0x000fe2000f8ec0ff */
[----:B------:R-:W-:Y:S01]  /*37e0*/  UMOV UR8, 0xffff ;  /* 0x0000ffff00087882 */ /* 0x000fe20000000000 */
[----:B------:R-:W-:Y:S02]  /*37f0*/  UMOV UR5, 0x1 ;  /* 0x0000000100057882 */ /* 0x000fe40000000000 */
[----:B------:R-:W-:-:S04]  /*3800*/  USHF.R.U32.HI UR6, URZ, 0x5, UR6 ;  /* 0x00000005ff067899 */ /* 0x000fc80008011606 */
[----:B------:R-:W-:Y:S02]  /*3810*/  USHF.L.U32 UR8, UR8, UR6, URZ ;  /* 0x0000000608087299 */ /* 0x000fe400080006ff */
[----:B------:R-:W-:-:S04]  /*3820*/  USHF.L.U32 UR5, UR5, UR6, URZ ;  /* 0x0000000605057299 */ /* 0x000fc800080006ff */
[----:B-1----:R-:W-:-:S04]  /*3830*/  LOP3.LUT R0, R0, UR8, RZ, 0xc0, !PT ;  /* 0x0000000800007c12 */ /* 0x002fc8000f8ec0ff */
[----:B------:R-:W-:-:S13]  /*3840*/  ISETP.NE.AND P0, PT, R0, UR8, PT ;  /* 0x0000000800007c0c */ /* 0x000fda000bf05270 */
[----:B------:R-:W-:Y:S05]  /*3850*/  @P0 BRA `(.L_x_66) ;  /* 0x0000000000580947 */ /* 0x000fea0003800000 */
[----:B------:R-:W1:Y:S02]  /*3860*/  LDS R0, [UR4+0x18] ;  /* 0x00001804ff007984 */ /* 0x000e640008000800 */
[----:B-1----:R-:W-:-:S04]  /*3870*/  LOP3.LUT R0, R0, UR5, RZ, 0xc0, !PT ;  /* 0x0000000500007c12 */ /* 0x002fc8000f8ec0ff */
[----:B------:R-:W-:-:S13]  /*3880*/  ISETP.NE.AND P0, PT, R0, UR5, PT ;  /* 0x0000000500007c0c */ /* 0x000fda000bf05270 */
[----:B------:R-:W-:Y:S05]  /*3890*/  @P0 BRA `(.L_x_67) ;  /* 0x00000000003c0947 */ /* 0x000fea0003800000 */
[----:B------:R-:W1:Y:S01]  /*38a0*/  S2R R2, SR_LANEID ;  /* 0x0000000000027919 */ /* 0x000e620000000000 */
[----:B------:R-:W-:Y:S01]  /*38b0*/  ULOP3.LUT UR8, URZ, UR8, URZ, 0x33, !UPT ;  /* 0x00000008ff087292 */ /* 0x000fe2000f8e33ff */
[----:B------:R-:W-:Y:S01]  /*38c0*/  LOP3.LUT R4, RZ, UR5, RZ, 0x33, !PT ;  /* 0x00000005ff047c12 */ /* 0x000fe2000f8e33ff */
[----:B------:R-:W-:Y:S02]  /*38d0*/  VOTEU.ANY UR7, UPT, PT ;  /* 0x0000000000077886 */ /* 0x000fe400038e0100 */
[----:B------:R-:W-:Y:S01]  /*38e0*/  UFLO.U32 UR7, UR7 ;  /* 0x00000007000772bd */ /* 0x000fe200080e0000 */
[----:B------:R-:W2:Y:S01]  /*38f0*/  REDUX UR5, R4 ;  /* 0x00000000040573c4 */ /* 0x000ea20000000000 */
[----:B------:R-:W-:-:S06]  /*3900*/  IMAD.U32 R0, RZ, RZ, UR8 ;  /* 0x00000008ff007e24 */ /* 0x000fcc000f8e00ff */
[----:B------:R3:W-:Y:S01]  /*3910*/  UTCATOMSWS.AND URZ, UR8 ;  /* 0x0000000800ff79e3 */ /* 0x0007e20008000000 */
[----:B------:R-:W4:Y:S01]  /*3920*/  REDUX UR6, R0 ;  /* 0x00000000000673c4 */ /* 0x000f220000000000 */
[----:B-1----:R-:W-:Y:S01]  /*3930*/  ISETP.EQ.U32.AND P0, PT, R2, UR7, PT ;  /* 0x0000000702007c0c */ /* 0x002fe2000bf02070 */
[----:B--2---:R-:W-:Y:S01]  /*3940*/  IMAD.U32 R2, RZ, RZ, UR5 ;  /* 0x00000005ff027e24 */ /* 0x004fe2000f8e00ff */
[----:B----4-:R-:W-:-:S11]  /*3950*/  MOV R3, UR6 ;  /* 0x0000000600037c02 */ /* 0x010fd60008000f00 */
[----:B------:R3:W-:Y:S04]  /*3960*/  @P0 ATOMS.AND RZ, [UR4+0x14], R3 ;  /* 0x00001403ffff098c */ /* 0x0007e8000a800004 */
[----:B------:R3:W-:Y:S01]  /*3970*/  @P0 ATOMS.AND RZ, [UR4+0x18], R2 ;  /* 0x00001802ffff098c */ /* 0x0007e2000a800004 */
[----:B------:R-:W-:Y:S05]  /*3980*/  BRA `(.L_x_68) ;  /* 0x0000000000147947 */ /* 0x000fea0003800000 */
.L_x_67:
[----:B------:R-:W-:Y:S02]  /*3990*/  MOV R2, 0x39b0 ;  /* 0x000039b000027802 */ /* 0x000fe40000000f00 */
[----:B----45:R-:W-:Y:S05]  /*39a0*/  CALL.REL.NOINC `($__internal_0_$__cuda_sm10x_tcgen05_guardrail_trap_col_being_dealloced_not_returned_by_alloc) ;  /* 0x0000004000cc7944 */ /* 0x030fea0003c00000 */
[----:B------:R-:W-:Y:S05]  /*39b0*/  BRA `(.L_x_68) ;  /* 0x0000000000087947 */ /* 0x000fea0003800000 */
.L_x_66:
[----:B------:R-:W-:Y:S02]  /*39c0*/  MOV R2, 0x39e0 ;  /* 0x000039e000027802 */ /* 0x000fe40000000f00 */
[----:B----45:R-:W-:Y:S05]  /*39d0*/  CALL.REL.NOINC `($__internal_2_$__cuda_sm10x_tcgen05_guardrail_trap_unallocated_columns_being_dealloced) ;  /* 0x0000004000d87944 */ /* 0x030fea0003c00000 */
.L_x_68:
[----:B------:R-:W-:Y:S01]  /*39e0*/  NOP ;  /* 0x0000000000007918 */ /* 0x000fe20000000000 */
[----:B---3--:R-:W-:Y:S05]  /*39f0*/  EXIT ;  /* 0x000000000000794d */ /* 0x008fea0003800000 */
.L_x_50:
[----:B------:R-:W-:-:S09]  /*3a00*/  UISETP.NE.OR UP2, UPT, UR8, 0x3, !UP2 ;  /* 0x000000030800788c */ /* 0x000fd2000d745670 */
[----:B------:R-:W-:Y:S05]  /*3a10*/  BRA.U UP2, `(.L_x_69) ;  /* 0x0000000d02407547 */ /* 0x000fea000b800000 */
[----:B------:R-:W1:Y:S01]  /*3a20*/  LDC R0, c[0x0][0xb30] ;  /* 0x0002cc00ff007b82 */ /* 0x000e620000000800 */
[----:B------:R-:W2:Y:S01]  /*3a30*/  LDCU.64 UR8, c[0x0][0x888] ;  /* 0x00011100ff0877ac */ /* 0x000ea20008000a00 */
[----:B------:R-:W-:Y:S02]  /*3a40*/  HFMA2 R29, -RZ, RZ, 0, 0 ;  /* 0x00000000ff1d7431 */ /* 0x000fe400000001ff */
[----:B------:R-:W-:Y:S01]  /*3a50*/  IMAD.MOV.U32 R31, RZ, RZ, 0x1 ;  /* 0x00000001ff1f7424 */ /* 0x000fe200078e00ff */
[----:B------:R-:W-:Y:S01]  /*3a60*/  MOV R23, 0x1000 ;  /* 0x0000100000177802 */ /* 0x000fe20000000f00 */
[----:B------:R-:W4:Y:S01]  /*3a70*/  LDCU.64 UR4, c[0x0][0x890] ;  /* 0x00011200ff0477ac */ /* 0x000f220008000a00 */
[----:B------:R-:W-:Y:S01]  /*3a80*/  IMAD.MOV.U32 R30, RZ, RZ, RZ ;  /* 0x000000ffff1e7224 */ /* 0x000fe200078e00ff */
[----:B------:R-:W3:Y:S01]  /*3a90*/  LDC R19, c[0x0][0x370] ;  /* 0x0000dc00ff137b82 */ /* 0x000ee20000000800 */
[----:B------:R-:W-:Y:S01]  /*3aa0*/  UMOV UR7, 0x400 ;  /* 0x0000040000077882 */ /* 0x000fe20000000000 */
[----:B------:R-:W-:-:S02]  /*3ab0*/  UPLOP3.LUT UP1, UPT, UPT, UPT, UPT, 0x40, 0x4 ;  /* 0x000000000004789c */ /* 0x000fc40003f2e870 */
[----:B------:R-:W-:-:S04]  /*3ac0*/  ULEA UR7, UR37, UR7, 0x18 ;  /* 0x0000000725077291 */ /* 0x000fc8000f8ec0ff */
[----:B------:R-:W3:Y:S01]  /*3ad0*/  LDC R2, c[0x0][0xb0c] ;  /* 0x0002c300ff027b82 */ /* 0x000ee20000000800 */
[----:B------:R-:W-:Y:S02]  /*3ae0*/  UIADD3 UR13, UPT, UPT, UR7, 0x68, URZ ;  /* 0x00000068070d7890 */ /* 0x000fe4000fffe0ff */
[----:B--2---:R-:W-:Y:S02]  /*3af0*/  UISETP.NE.U32.AND UP2, UPT, UR8, URZ, UPT ;  /* 0x000000ff0800728c */ /* 0x004fe4000bf45070 */
[----:B------:R-:W-:Y:S02]  /*3b00*/  UIADD3 UR17, UPT, UPT, UR7, 0x60, URZ ;  /* 0x0000006007117890 */ /* 0x000fe4000fffe0ff */
[----:B----4-:R-:W-:Y:S01]  /*3b10*/  UISETP.NE.U32.AND UP3, UPT, UR4, URZ, UPT ;  /* 0x000000ff0400728c */ /* 0x010fe2000bf65070 */
[----:B------:R-:W2:Y:S01]  /*3b20*/  LDC R18, c[0x0][0xb20] ;  /* 0x0002c800ff127b82 */ /* 0x000ea20000000800 */
[----:B-1----:R-:W-:Y:S01]  /*3b30*/  ISETP.NE.AND P1, PT, R0, 0x1, PT ;  /* 0x000000010000780c */ /* 0x002fe20003f25270 */
[----:B------:R-:W-:-:S02]  /*3b40*/  UISETP.NE.AND.EX UP2, UPT, UR9, URZ, UPT, UP2 ;  /* 0x000000ff0900728c */ /* 0x000fc4000bf45320 */
[----:B------:R-:W-:Y:S02]  /*3b50*/  UPRMT UR13, UR37, 0x654, UR13 ;  /* 0x00000654250d7896 */ /* 0x000fe4000800000d */
[----:B------:R-:W-:Y:S02]  /*3b60*/  UISETP.NE.AND.EX UP3, UPT, UR5, URZ, UPT, UP3 ;  /* 0x000000ff0500728c */ /* 0x000fe4000bf65330 */
[----:B------:R-:W1:Y:S08]  /*3b70*/  LDC.64 R32, c[0x0][0x348] ;  /* 0x0000d200ff207b82 */ /* 0x000e700000000a00 */
[----:B------:R-:W4:Y:S08]  /*3b80*/  LDC.64 R16, c[0x0][0xb10] ;  /* 0x0002c400ff107b82 */ /* 0x000f300000000a00 */
[----:B------:R-:W1:Y:S08]  /*3b90*/  LDC.64 R6, c[0x0][0xb18] ;  /* 0x0002c600ff067b82 */ /* 0x000e700000000a00 */
[----:B------:R-:W1:Y:S08]  /*3ba0*/  LDC.64 R4, c[0x0][0xb28] ;  /* 0x0002ca00ff047b82 */ /* 0x000e700000000a00 */
[----:B--23--:R-:W1:Y:S02]  /*3bb0*/  LDC R22, c[0x0][0x374] ;  /* 0x0000dd00ff167b82 */ /* 0x00ce640000000800 */
.L_x_78:
[C---:B------:R-:W-:Y:S02]  /*3bc0*/  LEA R0, R30.reuse, UR7, 0x3 ;  /* 0x000000071e007c11 */ /* 0x040fe4000f8e18ff */
[----:B------:R-:W-:Y:S02]  /*3bd0*/  SHF.L.U32 R3, R29, 0x1f, RZ ;  /* 0x0000001f1d037819 */ /* 0x000fe400000006ff */
[----:B------:R-:W-:Y:S02]  /*3be0*/  LEA R24, R30, UR7, 0x4 ;  /* 0x000000071e187c11 */ /* 0x000fe4000f8e20ff */
[----:B--2---:R-:W2:Y:S02]  /*3bf0*/  SYNCS.PHASECHK.TRANS64.TRYWAIT P0, [R0+URZ+0x90], R3 ;  /* 0x00009003000075a7 */ /* 0x004ea400080011ff */
[----:B--2---:R-:W-:Y:S05]  /*3c00*/  @!P0 BRA `(.L_x_70) ;  /* 0x0000003c00708947 */ /* 0x004fea0003800000 */
.L_x_138:
[----:B------:R-:W-:Y:S01]  /*3c10*/  ISETP.GE.AND P0, PT, R40, 0x1, PT ;  /* 0x000000012800780c */ /* 0x000fe20003f06270 */
[----:B------:R-:W3:Y:S01]  /*3c20*/  LDS.128 R24, [R24+0x120] ;  /* 0x0001200018187984 */ /* 0x000ee20000000c00 */
[----:B--2---:R-:W-:Y:S01]  /*3c30*/  VIADD R0, R0, 0xa0 ;  /* 0x000000a000007836 */ /* 0x004fe20000000000 */
[----:B------:R-:W-:Y:S01]  /*3c40*/  @!PT LDS RZ, [RZ] ;  /* 0x00000000fffff984 */ /* 0x000fe20000000800 */
[----:B------:R-:W-:Y:S01]  /*3c50*/  @!PT LDS RZ, [RZ] ;  /* 0x00000000fffff984 */ /* 0x000fe20000000800 */
[----:B------:R-:W-:Y:S01]  /*3c60*/  @!PT LDS RZ, [RZ] ;  /* 0x00000000fffff984 */ /* 0x000fe20000000800 */
[----:B------:R-:W-:Y:S01]  /*3c70*/  @!PT LDS RZ, [RZ] ;  /* 0x00000000fffff984 */ /* 0x000fe20000000800 */
[----:B------:R2:W-:Y:S06]  /*3c80*/  MEMBAR.ALL.CTA ;  /* 0x0000000000007992 */ /* 0x0005ec0000008000 */
[----:B--2---:R-:W2:Y:S01]  /*3c90*/  FENCE.VIEW.ASYNC.S ;  /* 0x00000000000073c6 */ /* 0x004ea20000000000 */
[----:B------:R-:W-:Y:S04]  /*3ca0*/  PRMT R0, RZ, 0x654, R0 ;  /* 0x00000654ff007816 */ /* 0x000fe80000000000 */
[----:B--2---:R2:W-:Y:S01]  /*3cb0*/  SYNCS.ARRIVE.TRANS64.RED.A1T0 RZ, [R0+URZ], RZ ;  /* 0x000000ff00ff79a7 */ /* 0x0045e200081004ff */
[----:B---3--:R-:W-:Y:S11]  /*3cc0*/  LOP3.LUT P3, RZ, R26, 0x1, RZ, 0xc0, !PT ;  /* 0x000000011aff7812 */ /* 0x008ff6000786c0ff */
[----:B------:R-:W-:Y:S02]  /*3cd0*/  @!UPT UIADD3 URZ, UPT, UPT, URZ, URZ, URZ ;  /* 0x000000fffffff290 */ /* 0x000fe4000fffe0ff */
[----:B------:R-:W-:Y:S02]  /*3ce0*/  @P3 MOV R13, R24 ;  /* 0x00000018000d3202 */ /* 0x000fe40000000f00 */
[----:B------:R-:W-:Y:S01]  /*3cf0*/  @P3 LOP3.LUT R8, R25, 0xffff, RZ, 0xc0, !PT ;  /* 0x0000ffff19083812 */ /* 0x000fe200078ec0ff */
[----:B--2---:R-:W-:Y:S06]  /*3d00*/  @!P0 BRA `(.L_x_71) ;  /* 0x0000000000a48947 */ /* 0x004fec0003800000 */
[----:B-1----:R-:W-:Y:S01]  /*3d10*/  IMAD.HI.U32 R35, R22, R7, RZ ;  /* 0x0000000716237227 */ /* 0x002fe200078e00ff */
[----:B------:R-:W-:Y:S02]  /*3d20*/  ISETP.NE.AND P0, PT, R6, 0x1, PT ;  /* 0x000000010600780c */ /* 0x000fe40003f05270 */
[----:B------:R-:W-:Y:S01]  /*3d30*/  ISETP.NE.AND P2, PT, R40, 0x1, PT ;  /* 0x000000012800780c */ /* 0x000fe20003f45270 */
[----:B----4-:R-:W-:Y:S01]  /*3d40*/  IMAD.HI.U32 R34, R19, R16, RZ ;  /* 0x0000001013227227 */ /* 0x010fe200078e00ff */
[----:B------:R-:W-:Y:S02]  /*3d50*/  SHF.R.U32.HI R35, RZ, R18, R35 ;  /* 0x00000012ff237219 */ /* 0x000fe40000011623 */
[----:B------:R-:W-:Y:S01]  /*3d60*/  ISETP.NE.AND P4, PT, R2, 0x1, PT ;  /* 0x000000010200780c */ /* 0x000fe20003f85270 */
[----:B------:R-:W-:Y:S01]  /*3d70*/  IMAD.HI.U32 R36, R13, R16, RZ ;  /* 0x000000100d247227 */ /* 0x000fe200078e00ff */
[----:B------:R-:W-:Y:S02]  /*3d80*/  SHF.R.U32.HI R34, RZ, R17, R34 ;  /* 0x00000011ff227219 */ /* 0x000fe40000011622 */
[----:B------:R-:W-:Y:S01]  /*3d90*/  SEL R3, R22, R35, !P0 ;  /* 0x0000002316037207 */ /* 0x000fe20004000000 */
[C---:B------:R-:W-:Y:S01]  /*3da0*/  IMAD.HI.U32 R35, R8.reuse, R7, RZ ;  /* 0x0000000708237227 */ /* 0x040fe200078e00ff */
[----:B------:R-:W-:Y:S02]  /*3db0*/  SEL R11, R19, R34, !P4 ;  /* 0x00000022130b7207 */ /* 0x000fe40006000000 */
[----:B------:R-:W-:Y:S01]  /*3dc0*/  SHF.R.U32.HI R36, RZ, R17, R36 ;  /* 0x00000011ff247219 */ /* 0x000fe20000011624 */
[----:B------:R-:W-:Y:S01]  /*3dd0*/  IMAD.HI.U32 R38, R3, R4, RZ ;  /* 0x0000000403267227 */ /* 0x000fe200078e00ff */
[----:B------:R-:W-:Y:S03]  /*3de0*/  SHF.R.U32.HI R35, RZ, R18, R35 ;  /* 0x00000012ff237219 */ /* 0x000fe60000011623 */
[----:B------:R-:W-:Y:S01]  /*3df0*/  IMAD.HI.U32 R34, R11, R4, RZ ;  /* 0x000000040b227227 */ /* 0x000fe200078e00ff */
[----:B------:R-:W-:Y:S02]  /*3e00*/  @P2 SHF.R.U32.HI R3, RZ, R5, R38 ;  /* 0x00000005ff032219 */ /* 0x000fe40000011626 */
[----:B------:R-:W-:Y:S02]  /*3e10*/  SEL R9, R8, R35, !P0 ;  /* 0x0000002308097207 */ /* 0x000fe40004000000 */
[----:B------:R-:W-:Y:S01]  /*3e20*/  @P2 SHF.R.U32.HI R11, RZ, R5, R34 ;  /* 0x00000005ff0b2219 */ /* 0x000fe20000011622 */
[C---:B------:R-:W-:Y:S01]  /*3e30*/  IMAD R10, R40.reuse, R3, RZ ;  /* 0x00000003280a7224 */ /* 0x040fe200078e02ff */
[----:B------:R-:W-:Y:S01]  /*3e40*/  SEL R3, R13, R36, !P4 ;  /* 0x000000240d037207 */ /* 0x000fe20006000000 */
[C---:B------:R-:W-:Y:S03]  /*3e50*/  IMAD.HI.U32 R14, R9.reuse, R4, RZ ;  /* 0x00000004090e7227 */ /* 0x040fe600078e00ff */
[----:B------:R-:W-:Y:S01]  /*3e60*/  ISETP.GE.AND P0, PT, R9, R10, PT ;  /* 0x0000000a0900720c */ /* 0x000fe20003f06270 */
[C---:B------:R-:W-:Y:S01]  /*3e70*/  IMAD R12, R40.reuse, R11, RZ ;  /* 0x0000000b280c7224 */ /* 0x040fe200078e02ff */
[-C--:B------:R-:W-:Y:S04]  /*3e80*/  SHF.R.U32.HI R14, RZ, R5.reuse, R14 ;  /* 0x00000005ff0e7219 */ /* 0x080fe8000001160e */
[----:B------:R-:W-:Y:S02]  /*3e90*/  ISETP.GE.OR P0, PT, R3, R12, P0 ;  /* 0x0000000c0300720c */ /* 0x000fe40000706670 */
[----:B------:R-:W-:Y:S05]  /*3ea0*/  SEL R15, R9, R14, !P2 ;  /* 0x0000000e090f7207 */ /* 0x000fea0005000000 */
[----:B------:R-:W-:Y:S04]  /*3eb0*/  IMAD.MOV R14, RZ, RZ, -R15 ;  /* 0x000000ffff0e7224 */ /* 0x000fe800078e0a0f */
[----:B------:R-:W-:Y:S02]  /*3ec0*/  IMAD R14, R40, R14, R9 ;  /* 0x0000000e280e7224 */ /* 0x000fe400078e0209 */
[C---:B------:R-:W-:Y:S05]  /*3ed0*/  @!P0 IMAD.HI.U32 R10, R3.reuse, R4, RZ ;  /* 0x00000004030a8227 */ /* 0x040fea00078e00ff */
[----:B------:R-:W-:Y:S04]  /*3ee0*/  @!P0 SHF.R.U32.HI R10, RZ, R5, R10 ;  /* 0x00000005ff0a8219 */ /* 0x000fe8000001160a */
[----:B------:R-:W-:Y:S01]  /*3ef0*/  @!P0 SEL R0, R3, R10, !P2 ;  /* 0x0000000a03008207 */ /* 0x000fe20005000000 */
[----:B------:R-:W-:Y:S03]  /*3f00*/  IMAD.MOV R10, RZ, RZ, -R3 ;  /* 0x000000ffff0a7224 */ /* 0x000fe600078e0a03 */
[----:B------:R-:W-:Y:S01]  /*3f10*/  @!P0 IADD3 R15, PT, PT, R15, -R0, RZ ;  /* 0x800000000f0f8210 */ /* 0x000fe20007ffe0ff */
[----:B------:R-:W-:Y:S01]  /*3f20*/  @!P0 IMAD R0, R11, R14, R0 ;  /* 0x0000000e0b008224 */ /* 0x000fe200078e0200 */
[----:B------:R-:W-:Y:S01]  /*3f30*/  IADD3 R11, PT, PT, -R9, RZ, RZ ;  /* 0x000000ff090b7210 */ /* 0x000fe20007ffe1ff */
[----:B------:R-:W-:Y:S02]  /*3f40*/  IMAD R13, R2, R10, R13 ;  /* 0x0000000a020d7224 */ /* 0x000fe400078e020d */
[----:B------:R-:W-:Y:S02]  /*3f50*/  @!P0 IMAD R9, R15, R40, R3 ;  /* 0x000000280f098224 */ /* 0x000fe400078e0203 */
[----:B------:R-:W-:Y:S02]  /*3f60*/  @!P0 IMAD.MOV.U32 R3, RZ, RZ, R0 ;  /* 0x000000ffff038224 */ /* 0x000fe400078e0000 */
[----:B------:R-:W-:Y:S02]  /*3f70*/  IMAD R8, R6, R11, R8 ;  /* 0x0000000b06087224 */ /* 0x000fe400078e0208 */
[----:B------:R-:W-:Y:S02]  /*3f80*/  IMAD R13, R3, R2, R13 ;  /* 0x00000002030d7224 */ /* 0x000fe400078e020d */
[----:B------:R-:W-:Y:S02]  /*3f90*/  IMAD R8, R9, R6, R8 ;  /* 0x0000000609087224 */ /* 0x000fe400078e0208 */
.L_x_71:
[----:B------:R-:W-:Y:S05]  /*3fa0*/  BRA.U UP1, `(.L_x_72) ;  /* 0x0000000101107547 */ /* 0x000fea000b800000 */
[----:B------:R-:W-:Y:S04]  /*3fb0*/  MOV R0, UR6 ;  /* 0x0000000600007c02 */ /* 0x000fe80008000f00 */
[----:B------:R-:W-:Y:S04]  /*3fc0*/  SHF.L.U32 R3, R0, 0x1f, RZ ;  /* 0x0000001f00037819 */ /* 0x000fe800000006ff */
[----:B------:R-:W2:Y:S02]  /*3fd0*/  SYNCS.PHASECHK.TRANS64.TRYWAIT P0, [UR7+0x88], R3 ;  /* 0x00008803ff0075a7 */ /* 0x000ea40008001107 */
[----:B--2---:R-:W-:Y:S05]  /*3fe0*/  @!P0 BRA `(.L_x_73) ;  /* 0x00000038008c8947 */ /* 0x004fea0003800000 */
.L_x_72:
[----:B------:R-:W-:Y:S02]  /*3ff0*/  R2UR UR19, R21 ;  /* 0x00000000151372ca */ /* 0x000fe400000e0000 */
[----:B------:R-:W-:Y:S02]  /*4000*/  R2UR UR18, R20 ;  /* 0x00000000141272ca */ /* 0x000fe400000e0000 */
[----:B------:R-:W-:Y:S02]  /*4010*/  ISETP.NE.U32.AND P2, PT, RZ, UR4, PT ;  /* 0x00000004ff007c0c */ /* 0x000fe4000bf45070 */
[----:B------:R-:W-:Y:S02]  /*4020*/  SHF.L.U32 R12, R31, 0x1f, RZ ;  /* 0x0000001f1f0c7819 */ /* 0x000fe400000006ff */
[----:B------:R-:W-:Y:S05]  /*4030*/  ISETP.NE.AND.EX P2, PT, RZ, UR5, PT, P2 ;  /* 0x00000005ff007c0c */ /* 0x000fea000bf45320 */
[----:B------:R-:W-:Y:S02]  /*4040*/  USHF.L.U32 UR19, UR19, 0x6, URZ ;  /* 0x0000000613137899 */ /* 0x000fe400080006ff */
[----:B------:R-:W-:Y:S01]  /*4050*/  USHF.L.U32 UR18, UR18, 0x7, URZ ;  /* 0x0000000712127899 */ /* 0x000fe200080006ff */
[----:B------:R-:W-:Y:S11]  /*4060*/  BRA.U !UP3, `(.L_x_74) ;  /* 0x000000010b347547 */ /* 0x000ff6000b800000 */
[----:B------:R-:W-:Y:S01]  /*4070*/  UPLOP3.LUT UP0, UPT, UPT, UPT, UP2, 0x80, 0x8 ;  /* 0x000000000008789c */ /* 0x000fe20003f0f020 */
[----:B--2---:R-:W-:Y:S02]  /*4080*/  HFMA2 R0, -RZ, RZ, 0, 5.9604644775390625e-08 ;  /* 0x00000001ff007431 */ /* 0x004fe400000001ff */
[----:B------:R-:W-:Y:S03]  /*4090*/  IMAD.MOV.U32 R91, RZ, RZ, 0x1 ;  /* 0x00000001ff5b7424 */ /* 0x000fe600078e00ff */
[----:B------:R-:W-:Y:S05]  /*40a0*/  PLOP3.LUT P0, PT, PT, PT, UP0, 0x80, 0x8 ;  /* 0x000000000008781c */ /* 0x000fea0003f0f008 */
[----:B------:R-:W2:Y:S01]  /*40b0*/  @UP0 LDCU.64 UR10, c[0x0][0x888] ;  /* 0x00011100ff0a07ac */ /* 0x000ea20008000a00 */
[----:B------:R-:W-:Y:S07]  /*40c0*/  @UP0 UIMAD UR8, UR36, UR4, URZ ;  /* 0x00000004240802a4 */ /* 0x000fee000f8e02ff */
[----:B------:R-:W-:Y:S01]  /*40d0*/  @!P0 PRMT R91, R0, 0x7610, R91 ;  /* 0x00007610005b8816 */ /* 0x000fe2000000005b */
[----:B--2---:R-:W-:Y:S03]  /*40e0*/  @UP0 UIMAD.WIDE UR10, UR8, 0x4, UR10 ;  /* 0x00000004080a08a5 */ /* 0x004fe6000f8e020a */
[----:B------:R-:W2:Y:S03]  /*40f0*/  @!UP0 LDCU UR8, c[0x0][0x880] ;  /* 0x00011000ff0887ac */ /* 0x000ea60008000800 */
[----:B------:R-:W-:Y:S01]  /*4100*/  IMAD.U32 R10, RZ, RZ, UR10 ;  /* 0x0000000aff0a7e24 */ /* 0x000fe2000f8e00ff */
[----:B------:R-:W-:Y:S05]  /*4110*/  MOV R11, UR11 ;  /* 0x0000000b000b7c02 */ /* 0x000fea0008000f00 */
[----:B-----5:R3:W5:Y:S02]  /*4120*/  @P0 LDG.E R50, desc[UR46][R10.64] ;  /* 0x0000002e0a320981 */ /* 0x020764000c1e1900 */
[----:B--23--:R-:W-:Y:S07]  /*4130*/  @!P0 IMAD.U32 R50, RZ, RZ, UR8 ;  /* 0x00000008ff328e24 */ /* 0x00cfee000f8e00ff */
.L_x_74:
[----:B-----5:R-:W-:Y:S01]  /*4140*/  @!P2 ISETP.EQ.AND P0, PT, R50, RZ, PT ;  /* 0x000000ff3200a20c */ /* 0x020fe20003f02270 */
[----:B------:R-:W-:Y:S01]  /*4150*/  @!UPT UIADD3 URZ, UPT, UPT, URZ, URZ, URZ ;  /* 0x000000fffffff290 */ /* 0x000fe2000fffe0ff */
[----:B------:R-:W-:Y:S11]  /*4160*/  @!P2 BRA `(.L_x_75) ;  /* 0x000000000014a947 */ /* 0x000ff60003800000 */
[----:B------:R-:W-:Y:S02]  /*4170*/  LOP3.LUT P2, RZ, R91, 0xff, RZ, 0xc0, !PT ;  /* 0x000000ff5bff7812 */ /* 0x000fe4000784c0ff */
[----:B------:R-:W-:Y:S04]  /*4180*/  PLOP3.LUT P0, PT, PT, PT, UP0, 0x80, 0x8 ;  /* 0x000000000008781c */ /* 0x000fe80003f0f008 */
[----:B------:R-:W-:Y:S07]  /*4190*/  PLOP3.LUT P0, PT, P0, PT, PT, 0x8, 0x80 ;  /* 0x000000000080781c */ /* 0x000fee000070e170 */
[----:B------:R-:W-:Y:S11]  /*41a0*/  @P2 ISETP.EQ.AND P0, PT, R50, RZ, PT ;  /* 0x000000ff3200220c */ /* 0x000ff60003f02270 */
[----:B------:R-:W-:Y:S02]  /*41b0*/  @!UPT UIADD3 URZ, UPT, UPT, URZ, URZ, URZ ;  /* 0x000000fffffff290 */ /* 0x000fe4000fffe0ff */
.L_x_75:
[----:B------:R-:W3:Y:S01]  /*41c0*/  SYNCS.PHASECHK.TRANS64.TRYWAIT P2, [UR7+0x70], R12 ;  /* 0x0000700cff0075a7 */ /* 0x000ee20008041107 */
[----:B------:R-:W-:Y:S04]  /*41d0*/  ELECT P4, URZ, PT ;  /* 0x0000000000ff782f */ /* 0x000fe80003880000 */
[----:B------:R-:W-:Y:S11]  /*41e0*/  PLOP3.LUT P4, PT, P0, P4, PT, 0xf2, 0x2f ;  /* 0x00000000002f781c */ /* 0x000ff60000789e72 */
[----:B------:R-:W-:Y:S02]  /*41f0*/  @!UPT UIADD3 URZ, UPT, UPT, URZ, URZ, URZ ;  /* 0x000000fffffff290 */ /* 0x000fe4000fffe0ff */
[----:B-1----:R-:W-:Y:S05]  /*4200*/  @!P4 IADD3 R21, P0, PT, R32, 0x580, RZ ;  /* 0x000005802015c810 */ /* 0x002fea0007f1e0ff */
[----:B------:R-:W-:Y:S01]  /*4210*/  @!P4 IMAD.X R20, RZ, RZ, R33, P0 ;  /* 0x000000ffff14c224 */ /* 0x000fe200000e0621 */
[----:B---3--:R-:W-:Y:S07]  /*4220*/  @!P2 BRA `(.L_x_76) ;  /* 0x000000380014a947 */ /* 0x008fee0003800000 */
.L_x_141:
[----:B------:R-:W3:Y:S01]  /*4230*/  LDC.64 R14, c[0x0][0xb10] ;  /* 0x0002c400ff0e7b82 */ /* 0x000ee20000000a00 */
[----:B------:R-:W-:Y:S01]  /*4240*/  @!P4 R2UR UR8, R20 ;  /* 0x000000001408c2ca */ /* 0x000fe200000e0000 */
[----:B------:R-:W-:Y:S01]  /*4250*/  VOTEU.ALL UP1, P4 ;  /* 0x0000000000ff7886 */ /* 0x000fe20002020000 */
[----:B------:R-:W-:Y:S01]  /*4260*/  @!P4 R2UR UR9, R21 ;  /* 0x000000001509c2ca */ /* 0x000fe200000e0000 */
[----:B------:R-:W-:Y:S01]  /*4270*/  UMOV UR10, 0x0 ;  /* 0x00000000000a7882 */ /* 0x000fe20000000000 */
[----:B------:R-:W-:Y:S03]  /*4280*/  UMOV UR11, 0x10000000 ;  /* 0x10000000000b7882 */ /* 0x000fe60000000000 */
[----:B------:R-:W5:Y:S01]  /*4290*/  LDC.64 R10, c[0x0][0xb18] ;  /* 0x0002c600ff0a7b82 */ /* 0x000f620000000a00 */
[----:B------:R-:W-:Y:S01]  /*42a0*/  @!UP1 UIADD3 UR16, UPT, UPT, UR7, 0x200, URZ ;  /* 0x0000020007109890 */ /* 0x000fe2000fffe0ff */
[----:B------:R-:W-:Y:S01]  /*42b0*/  @P3 SHF.R.U32.HI R28, RZ, 0x10, R25 ;  /* 0x00000010ff1c3819 */ /* 0x000fe20000011619 */
[----:B------:R-:W-:Y:S01]  /*42c0*/  VOTEU.ALL UP1, P4 ;  /* 0x0000000000ff7886 */ /* 0x000fe20002020000 */
[----:B------:R-:W-:Y:S01]  /*42d0*/  UMOV UR20, UR36 ;  /* 0x0000002400147c82 */ /* 0x000fe20008000000 */
[----:B------:R-:W-:Y:S03]  /*42e0*/  VIADD R30, R30, 0x1 ;  /* 0x000000011e1e7836 */ /* 0x000fe60000000000 */
[----:B--2---:R-:W2:Y:S01]  /*42f0*/  @!P1 LDC R0, c[0x0][0xb20] ;  /* 0x0002c800ff009b82 */ /* 0x004ea20000000800 */
[----:B------:R-:W-:Y:S01]  /*4300*/  IMAD.U32 R21, RZ, RZ, UR8 ;  /* 0x00000008ff157e24 */ /* 0x000fe2000f8e00ff */
[----:B------:R-:W-:Y:S06]  /*4310*/  UPRMT UR8, UR37, 0x654, UR17 ;  /* 0x0000065425087896 */ /* 0x000fec0008000011 */
[----:B-1----:R-:W1:Y:S01]  /*4320*/  @!P1 LDC R3, c[0x0][0xb0c] ;  /* 0x0002c300ff039b82 */ /* 0x002e620000000800 */
[----:B------:R-:W-:Y:S01]  /*4330*/  IMAD.U32 R20, RZ, RZ, UR9 ;  /* 0x00000009ff147e24 */ /* 0x000fe2000f8e00ff */
[----:B------:R-:W-:Y:S04]  /*4340*/  @!P4 R2UR UR15, R21 ;  /* 0x00000000150fc2ca */ /* 0x000fe800000e0000 */
[----:B------:R-:W-:Y:S01]  /*4350*/  @!P4 R2UR UR14, R20 ;  /* 0x00000000140ec2ca */ /* 0x000fe200000e0000 */
[----:B------:R-:W-:Y:S11]  /*4360*/  @!P4 IMAD.MOV.U32 R20, RZ, RZ, 0x1000 ;  /* 0x00001000ff14c424 */ /* 0x000ff600078e00ff */
[----:B------:R-:W-:Y:S01]  /*4370*/  @!UPT UIADD3 URZ, UPT, UPT, URZ, URZ, URZ ;  /* 0x000000fffffff290 */ /* 0x000fe2000fffe0ff */
[----:B------:R1:W-:Y:S01]  /*4380*/  @!UP1 UTMALDG.3D [UR16], [UR14], desc[UR10] ;  /* 0x00000a100e0095b4 */ /* 0x0003e20008011000 */
[----:B------:R1:W-:Y:S02]  /*4390*/  @!P4 SYNCS.ARRIVE.TRANS64.RED.A0TR RZ, [UR7+0x60], R20 ;  /* 0x00006014ffffc9a7 */ /* 0x0003e40008300407 */
[----:B-1----:R-:W-:Y:S01]  /*43a0*/  @!P1 ISETP.NE.AND P2, PT, R3, 0x1, PT ;  /* 0x000000010300980c */ /* 0x002fe20003f45270 */
[C---:B---3--:R-:W-:Y:S01]  /*43b0*/  @!P1 IMAD.HI.U32 R14, R13.reuse, R14, RZ ;  /* 0x0000000e0d0e9227 */ /* 0x048fe200078e00ff */
[----:B-----5:R-:W-:Y:S03]  /*43c0*/  @!P1 ISETP.NE.AND P0, PT, R10, 0x1, PT ;  /* 0x000000010a00980c */ /* 0x020fe60003f05270 */
[C---:B------:R-:W-:Y:S01]  /*43d0*/  @!P1 IMAD.HI.U32 R11, R8.reuse, R11, RZ ;  /* 0x0000000b080b9227 */ /* 0x040fe200078e00ff */
[----:B------:R-:W-:Y:S04]  /*43e0*/  @!P1 SHF.R.U32.HI R14, RZ, R15, R14 ;  /* 0x0000000fff0e9219 */ /* 0x000fe8000001160e */
[----:B--2---:R-:W-:Y:S01]  /*43f0*/  @!P1 SHF.R.U32.HI R9, RZ, R0, R11 ;  /* 0x00000000ff099219 */ /* 0x004fe2000001160b */
[----:B------:R-:W-:Y:S01]  /*4400*/  SYNCS.ARRIVE.TRANS64.RED.A1T0 RZ, [UR8], RZ ;  /* 0x000000ffffff79a7 */ /* 0x000fe20008100408 */
[----:B------:R-:W-:Y:S02]  /*4410*/  @!P1 SEL R14, R13, R14, !P2 ;  /* 0x0000000e0d0e9207 */ /* 0x000fe40005000000 */
[----:B------:R-:W-:Y:S01]  /*4420*/  @!P1 SEL R9, R8, R9, !P0 ;  /* 0x0000000908099207 */ /* 0x000fe20004000000 */
[----:B------:R-:W1:Y:S04]  /*4430*/  SYNCS.PHASECHK.TRANS64.TRYWAIT P5, [UR7+0x78], R12 ;  /* 0x0000780cff0075a7 */ /* 0x000e6800080a1107 */
[----:B------:R-:W-:Y:S02]  /*4440*/  @!P1 IMAD.IADD R0, R9, 0x1, -R14 ;  /* 0x0000000109009824 */ /* 0x000fe400078e0a0e */
[----:B------:R-:W-:Y:S02]  /*4450*/  @!P1 IMAD.IADD R9, R14, 0x1, -R9 ;  /* 0x000000010e099824 */ /* 0x000fe400078e0a09 */
[----:B------:R-:W-:Y:S02]  /*4460*/  @!P1 IMAD R13, R0, R3, R13 ;  /* 0x00000003000d9224 */ /* 0x000fe400078e020d */
[----:B------:R-:W-:Y:S01]  /*4470*/  @!P1 IMAD R8, R9, R10, R8 ;  /* 0x0000000a09089224 */ /* 0x000fe200078e0208 */
[----:B-1----:R-:W-:Y:S06]  /*4480*/  @!P5 BRA `(.L_x_77) ;  /* 0x000000340094d947 */ /* 0x002fec0003800000 */
.L_x_143:
[----:B-1----:R-:W-:Y:S01]  /*4490*/  @!P4 IADD3 R3, P0, PT, R32, 0x580, RZ ;  /* 0x000005802003c810 */ /* 0x002fe20007f1e0ff */
[----:B------:R-:W-:Y:S01]  /*44a0*/  VOTEU.ALL UP1, P4 ;  /* 0x0000000000ff7886 */ /* 0x000fe20002020000 */
[----:B------:R-:W-:Y:S01]  /*44b0*/  UMOV UR20, 0x0 ;  /* 0x0000000000147882 */ /* 0x000fe20000000000 */
[----:B------:R-:W-:Y:S01]  /*44c0*/  UMOV UR21, 0x10000000 ;  /* 0x1000000000157882 */ /* 0x000fe20000000000 */
[----:B------:R-:W-:Y:S01]  /*44d0*/  @!P4 R2UR UR9, R3 ;  /* 0x000000000309c2ca */ /* 0x000fe200000e0000 */
[----:B------:R-:W-:Y:S01]  /*44e0*/  @!P4 IMAD.X R0, RZ, RZ, R33, P0 ;  /* 0x000000ffff00c224 */ /* 0x000fe200000e0621 */
[----:B------:R-:W-:Y:S01]  /*44f0*/  @!UP1 UIADD3 UR10, UPT, UPT, UR18, 0x40, URZ ;  /* 0x00000040120a9890 */ /* 0x000fe2000fffe0ff */
[----:B------:R-:W-:Y:S01]  /*4500*/  ISETP.NE.AND P0, PT, R30, 0x2, PT ;  /* 0x000000021e00780c */ /* 0x000fe20003f05270 */
[----:B------:R-:W-:Y:S01]  /*4510*/  UMOV UR11, UR19 ;  /* 0x00000013000b7c82 */ /* 0x000fe20008000000 */
[----:B------:R-:W-:Y:S01]  /*4520*/  UMOV UR12, UR36 ;  /* 0x00000024000c7c82 */ /* 0x000fe20008000000 */
[----:B------:R-:W-:Y:S01]  /*4530*/  @!P4 R2UR UR8, R0 ;  /* 0x000000000008c2ca */ /* 0x000fe200000e0000 */
[----:B------:R-:W-:Y:S01]  /*4540*/  IMAD.IADD R20, R8, 0x1, R83 ;  /* 0x0000000108147824 */ /* 0x000fe200078e0253 */
[----:B------:R-:W-:Y:S01]  /*4550*/  @P3 R2UR UR36, R28 ;  /* 0x000000001c2432ca */ /* 0x000fe200000e0000 */
[----:B------:R-:W-:Y:S01]  /*4560*/  IMAD.IADD R21, R13, 0x1, R90 ;  /* 0x000000010d157824 */ /* 0x000fe200078e025a */
[----:B------:R-:W-:Y:S02]  /*4570*/  SEL R0, RZ, 0x1, P0 ;  /* 0x00000001ff007807 */ /* 0x000fe40000000000 */
[----:B------:R-:W-:Y:S01]  /*4580*/  LOP3.LUT R31, R31, 0x1, RZ, 0x3c, !PT ;  /* 0x000000011f1f7812 */ /* 0x000fe200078e3cff */
[----:B------:R-:W-:Y:S01]  /*4590*/  IMAD.U32 R10, RZ, RZ, UR9 ;  /* 0x00000009ff0a7e24 */ /* 0x000fe2000f8e00ff */
[----:B------:R-:W-:Y:S01]  /*45a0*/  @!UP1 UIADD3 UR9, UPT, UPT, UR7, 0x68, URZ ;  /* 0x0000006807099890 */ /* 0x000fe2000fffe0ff */
[----:B------:R-:W-:Y:S02]  /*45b0*/  LOP3.LUT R29, R29, R0, RZ, 0x3c, !PT ;  /* 0x000000001d1d7212 */ /* 0x000fe400078e3cff */
[----:B------:R-:W-:Y:S02]  /*45c0*/  SEL R30, R30, RZ, P0 ;  /* 0x000000ff1e1e7207 */ /* 0x000fe40000000000 */
[----:B------:R-:W-:Y:S01]  /*45d0*/  IMAD.U32 R11, RZ, RZ, UR8 ;  /* 0x00000008ff0b7e24 */ /* 0x000fe2000f8e00ff */
[----:B------:R-:W-:Y:S01]  /*45e0*/  @!P4 R2UR UR14, R10 ;  /* 0x000000000a0ec2ca */ /* 0x000fe200000e0000 */
[----:B------:R-:W-:Y:S01]  /*45f0*/  @!UP1 UIADD3 UR8, UPT, UPT, UR7, 0x1200, URZ ;  /* 0x0000120007089890 */ /* 0x000fe2000fffe0ff */
[----:B------:R-:W-:Y:S02]  /*4600*/  VOTEU.ALL UP1, P4 ;  /* 0x0000000000ff7886 */ /* 0x000fe40002020000 */
[----:B------:R-:W-:Y:S11]  /*4610*/  @!P4 R2UR UR15, R11 ;  /* 0x000000000b0fc2ca */ /* 0x000ff600000e0000 */
[----:B------:R-:W-:Y:S02]  /*4620*/  @!UPT UIADD3 URZ, UPT, UPT, URZ, URZ, URZ ;  /* 0x000000fffffff290 */ /* 0x000fe4000fffe0ff */
[----:B------:R2:W-:Y:S01]  /*4630*/  @!UP1 UTMALDG.3D [UR8], [UR14], desc[UR20] ;  /* 0x000014080e0095b4 */ /* 0x0005e20008011000 */
[----:B------:R2:W-:Y:S01]  /*4640*/  @!P4 SYNCS.ARRIVE.TRANS64.RED.A0TR RZ, [UR7+0x68], R23 ;  /* 0x00006817ffffc9a7 */ /* 0x0005e20008300407 */
[----:B------:R-:W-:Y:S01]  /*4650*/  UPLOP3.LUT UP1, UPT, UPT, UPT, UPT, 0x80, 0x8 ;  /* 0x000000000008789c */ /* 0x000fe20003f2f070 */
[----:B------:R-:W-:Y:S01]  /*4660*/  SYNCS.ARRIVE.TRANS64.RED.A1T0 RZ, [UR13], RZ ;  /* 0x000000ffffff79a7 */ /* 0x000fe2000810040d */
[----:B------:R-:W-:Y:S09]  /*4670*/  @P3 BRA `(.L_x_78) ;  /* 0xfffffff400503947 */ /* 0x000ff2000383ffff */
[----:B------:R-:W-:-:S04]  /*4680*/  SHF.L.U32 R3, R31, 0x1f, RZ ;  /* 0x0000001f1f037819 */ /* 0x000fc800000006ff */
[----:B------:R-:W1:Y:S02]  /*4690*/  SYNCS.PHASECHK.TRANS64.TRYWAIT P0, [UR7+0x70], R3 ;  /* 0x00007003ff0075a7 */ /* 0x000e640008001107 */
[----:B-1----:R-:W-:Y:S05]  /*46a0*/  @!P0 BRA `(.L_x_79) ;  /* 0x0000003400248947 */ /* 0x002fea0003800000 */
.L_x_145:
[----:B-1----:R-:W-:-:S07]  /*46b0*/  MOV R0, UR7 ;  /* 0x0000000700007c02 */ /* 0x002fce0008000f00 */
.L_x_80:
[----:B-1----:R-:W-:-:S04]  /*46c0*/  SHF.L.U32 R3, R31, 0x1f, RZ ;  /* 0x0000001f1f037819 */ /* 0x002fc800000006ff */
[----:B------:R1:W3:Y:S03]  /*46d0*/  SYNCS.PHASECHK.TRANS64.TRYWAIT P0, [R0+URZ+0x78], R3 ;  /* 0x00007803000075a7 */ /* 0x0002e600080011ff */
[----:B---3--:R-:W-:Y:S05]  /*46e0*/  @!P0 NANOSLEEP.SYNCS 0x989680 ;  /* 0x009896800000895d */ /* 0x008fea0003900000 */
[----:B------:R-:W3:Y:S02]  /*46f0*/  @!P0 SYNCS.PHASECHK.TRANS64 P0, [R0+URZ+0x78], R3 ;  /* 0x00007803000085a7 */ /* 0x000ee400080010ff */
[----:B--23--:R-:W-:Y:S05]  /*4700*/  @P0 EXIT ;  /* 0x000000000000094d */ /* 0x00cfea0003800000 */
[----:B------:R-:W-:Y:S05]  /*4710*/  BRA `(.L_x_80) ;  /* 0xfffffffc00e87947 */ /* 0x000fea000383ffff */
.L_x_69:
[----:B------:R-:W-:-:S06]  /*4720*/  UISETP.GE.AND UP1, UPT, UR8, 0x4, UPT ;  /* 0x000000040800788c */ /* 0x000fcc000bf26270 */
[----:B------:R-:W-:-:S13]  /*4730*/  PLOP3.LUT P0, PT, PT, PT, UP1, 0x80, 0x8 ;  /* 0x000000000008781c */ /* 0x000fda0003f0f018 */
[----:B------:R-:W-:Y:S05]  /*4740*/  @!P0 EXIT ;  /* 0x000000000000894d */ /* 0x000fea0003800000 */
[----:B------:R-:W-:Y:S01]  /*4750*/  BAR.SYNC.DEFER_BLOCKING 0x6, 0xa0 ;  /* 0x0182800000007b1d */ /* 0x000fe20000010000 */
[C---:B------:R-:W-:Y:S01]  /*4760*/  IMAD.SHL.U32 R2, R103.reuse, 0x40, RZ ;  /* 0x0000004067027824 */ /* 0x040fe200078e00ff */
[C---:B------:R-:W-:Y:S01]  /*4770*/  LOP3.LUT R105, R103.reuse, 0x60, RZ, 0xc0, !PT ;  /* 0x0000006067697812 */ /* 0x040fe200078ec0ff */
[C---:B------:R-:W-:Y:S02]  /*4780*/  IMAD.SHL.U32 R95, R103.reuse, 0x20, RZ ;  /* 0x00000020675f7824 */ /* 0x040fe400078e00ff */
[----:B------:R-:W-:Y:S02]  /*4790*/  HFMA2 R44, -RZ, RZ, 0, 0 ;  /* 0x00000000ff2c7431 */ /* 0x000fe400000001ff */
[C---:B------:R-:W-:Y:S01]  /*47a0*/  IMAD.SHL.U32 R0, R103.reuse, 0x8, RZ ;  /* 0x0000000867007824 */ /* 0x040fe200078e00ff */
[----:B------:R-:W-:Y:S01]  /*47b0*/  UMOV UR49, 0x400 ;  /* 0x0000040000317882 */ /* 0x000fe20000000000 */
[----:B------:R-:W1:Y:S01]  /*47c0*/  LDC R93, c[0x0][0x370] ;  /* 0x0000dc00ff5d7b82 */ /* 0x000e620000000800 */
[----:B------:R-:W-:Y:S01]  /*47d0*/  ULEA UR49, UR37, UR49, 0x18 ;  /* 0x0000003125317291 */ /* 0x000fe2000f8ec0ff */
[----:B------:R-:W-:Y:S01]  /*47e0*/  LOP3.LUT R5, R2, 0x180, RZ, 0xc0, !PT ;  /* 0x0000018002057812 */ /* 0x000fe200078ec0ff */
[----:B------:R-:W-:Y:S01]  /*47f0*/  IMAD.U32 R46, R103, 0x10000, RZ ;  /* 0x00010000672e7824 */ /* 0x000fe200078e00ff */
[----:B------:R-:W-:Y:S01]  /*4800*/  LOP3.LUT R95, R95, 0xc00, RZ, 0xc0, !PT ;  /* 0x00000c005f5f7812 */ /* 0x000fe200078ec0ff */
[----:B------:R-:W-:Y:S01]  /*4810*/  UIADD3 UR4, UPT, UPT, UR49, 0x2200, URZ ;  /* 0x0000220031047890 */ /* 0x000fe2000fffe0ff */
[----:B------:R-:W-:Y:S01]  /*4820*/  LOP3.LUT R0, R5, 0x30, R0, 0xf8, !PT ;  /* 0x0000003005007812 */ /* 0x000fe200078ef800 */
[----:B------:R-:W-:Y:S01]  /*4830*/  IMAD.SHL.U32 R5, R103, 0x2, RZ ;  /* 0x0000000267057824 */ /* 0x000fe200078e00ff */
[----:B------:R-:W2:Y:S01]  /*4840*/  LDC R42, c[0x0][0xb0c] ;  /* 0x0002c300ff2a7b82 */ /* 0x000ea20000000800 */
[----:B------:R-:W-:Y:S01]  /*4850*/  LOP3.LUT R95, R95, 0x40, R2, 0xf8, !PT ;  /* 0x000000405f5f7812 */ /* 0x000fe200078ef802 */
[----:B------:R-:W-:Y:S01]  /*4860*/  IMAD.MOV.U32 R102, RZ, RZ, RZ ;  /* 0x000000ffff667224 */ /* 0x000fe200078e00ff */
[----:B------:R-:W-:Y:S01]  /*4870*/  LOP3.LUT R46, R46, 0x600000, RZ, 0xc0, !PT ;  /* 0x006000002e2e7812 */ /* 0x000fe200078ec0ff */
[----:B------:R-:W-:Y:S01]  /*4880*/  IMAD.MOV.U32 R107, RZ, RZ, RZ ;  /* 0x000000ffff6b7224 */ /* 0x000fe200078e00ff */
[----:B------:R-:W-:-:S02]  /*4890*/  LOP3.LUT R0, R0, 0x20, R5, 0x78, !PT ;  /* 0x0000002000007812 */ /* 0x000fc400078e7805 */
[----:B------:R-:W-:Y:S02]  /*48a0*/  CS2R R100, SRZ ;  /* 0x0000000000647805 */ /* 0x000fe4000001ff00 */
[----:B------:R-:W-:Y:S01]  /*48b0*/  LOP3.LUT R95, R95, 0x200, R2, 0xf8, !PT ;  /* 0x000002005f5f7812 */ /* 0x000fe200078ef802 */
[----:B------:R-:W4:Y:S01]  /*48c0*/  LDC R92, c[0x0][0xb20] ;  /* 0x0002c800ff5c7b82 */ /* 0x000f220000000800 */
[----:B------:R-:W3:Y:S01]  /*48d0*/  LDS R3, [UR49+0x140] ;  /* 0x00014031ff037984 */ /* 0x000ee20008000800 */
[----:B------:R-:W-:Y:S01]  /*48e0*/  LOP3.LUT R103, R103, 0x2, RZ, 0xc0, !PT ;  /* 0x0000000267677812 */ /* 0x000fe200078ec0ff */
[----:B------:R-:W-:Y:S01]  /*48f0*/  IMAD.MOV.U32 R99, RZ, RZ, RZ ;  /* 0x000000ffff637224 */ /* 0x000fe200078e00ff */
[----:B------:R-:W-:Y:S01]  /*4900*/  LOP3.LUT R95, R95, R0, RZ, 0xfc, !PT ;  /* 0x000000005f5f7212 */ /* 0x000fe200078efcff */
[----:B------:R-:W-:Y:S01]  /*4910*/  IMAD.U32 R104, RZ, RZ, UR4 ;  /* 0x00000004ff687e24 */ /* 0x000fe2000f8e00ff */
[----:B------:R-:W-:Y:S01]  /*4920*/  IADD3 R97, PT, PT, -R103, RZ, RZ ;  /* 0x000000ff67617210 */ /* 0x000fe20007ffe1ff */
[----:B------:R-:W1:Y:S01]  /*4930*/  LDCU.64 UR52, c[0x0][0x348] ;  /* 0x00006900ff3477ac */ /* 0x000e620008000a00 */
[----:B------:R-:W1:Y:S01]  /*4940*/  LDC R41, c[0x0][0xb30] ;  /* 0x0002cc00ff297b82 */ /* 0x000e620000000800 */
[----:B------:R-:W1:Y:S01]  /*4950*/  LDCU.64 UR38, c[0x0][0x888] ;  /* 0x00011100ff2677ac */ /* 0x000e620008000a00 */
[----:B------:R-:W1:Y:S06]  /*4960*/  LDCU.64 UR44, c[0x0][0x890] ;  /* 0x00011200ff2c77ac */ /* 0x000e6c0008000a00 */
[----:B------:R-:W1:Y:S01]  /*4970*/  LDC.64 R88, c[0x0][0xb10] ;  /* 0x0002c400ff587b82 */ /* 0x000e620000000a00 */
[----:B------:R-:W-:-:S07]  /*4980*/  UIADD3 UR48, UPT, UPT, UR49, 0x200, URZ ;  /* 0x0000020031307890 */ /* 0x000fce000fffe0ff */
[----:B------:R-:W1:Y:S08]  /*4990*/  LDC.64 R38, c[0x0][0xb18] ;  /* 0x0002c600ff267b82 */ /* 0x000e700000000a00 */
[----:B------:R-:W1:Y:S08]  /*49a0*/  LDC.64 R36, c[0x0][0xb28] ;  /* 0x0002ca00ff247b82 */ /* 0x000e700000000a00 */
[----:B------:R-:W1:Y:S01]  /*49b0*/  LDC.64 R86, c[0x0][0x8b0] ;  /* 0x00022c00ff567b82 */ /* 0x000e620000000a00 */
[----:B---3--:R-:W-:-:S07]  /*49c0*/  IMAD.IADD R46, R3, 0x1, R46 ;  /* 0x00000001032e7824 */ /* 0x008fce00078e022e */
[----:B------:R-:W3:Y:S08]  /*49d0*/  LDC.64 R84, c[0x0][0x8a8] ;  /* 0x00022a00ff547b82 */ /* 0x000ef00000000a00 */
[----:B--2-4-:R-:W1:Y:S02]  /*49e0*/  LDC R94, c[0x0][0x374] ;  /* 0x0000dd00ff5e7b82 */ /* 0x014e640000000800 */
.L_x_106:
[----:B------:R-:W-:Y:S02]  /*49f0*/  LEA R0, R107, UR49, 0x3 ;  /* 0x000000316b007c11 */ /* 0x000fe4000f8e18ff */
[----:B------:R-:W-:Y:S02]  /*4a00*/  SHF.L.U32 R3, R101, 0x1f, RZ ;  /* 0x0000001f65037819 */ /* 0x000fe400000006ff */
[----:B------:R-:W-:Y:S02]  /*4a10*/  LEA R16, R107, UR49, 0x4 ;  /* 0x000000316b107c11 */ /* 0x000fe4000f8e20ff */
[----:B------:R-:W2:Y:S02]  /*4a20*/  SYNCS.PHASECHK.TRANS64.TRYWAIT P0, [R0+URZ+0x90], R3 ;  /* 0x00009003000075a7 */ /* 0x000ea400080011ff */
[----:B-12---:R-:W-:Y:S05]  /*4a30*/  @!P0 BRA `(.L_x_81) ;  /* 0x0000003000588947 */ /* 0x006fea0003800000 */
.L_x_146:
[----:B------:R-:W4:Y:S01]  /*4a40*/  LDC.64 R12, c[0x0][0xb10] ;  /* 0x0002c400ff0c7b82 */ /* 0x000f220000000a00 */
[----:B------:R-:W3:Y:S01]  /*4a50*/  LDS.128 R16, [R16+0x120] ;  /* 0x0001200010107984 */ /* 0x000ee20000000c00 */
[----:B-1----:R-:W-:Y:S01]  /*4a60*/  ISETP.NE.AND P1, PT, R41, 0x1, PT ;  /* 0x000000012900780c */ /* 0x002fe20003f25270 */
[----:B--2---:R-:W-:Y:S01]  /*4a70*/  VIADD R0, R0, 0xa0 ;  /* 0x000000a000007836 */ /* 0x004fe20000000000 */
[----:B------:R-:W-:Y:S04]  /*4a80*/  ISETP.GE.AND P0, PT, R40, 0x1, PT ;  /* 0x000000012800780c */ /* 0x000fe80003f06270 */
[----:B------:R-:W1:Y:S01]  /*4a90*/  LDC.64 R10, c[0x0][0xb18] ;  /* 0x0002c600ff0a7b82 */ /* 0x000e620000000a00 */
[----:B------:R-:W-:Y:S01]  /*4aa0*/  PRMT R0, RZ, 0x654, R0 ;  /* 0x00000654ff007816 */ /* 0x000fe20000000000 */
[----:B------:R-:W-:Y:S01]  /*4ab0*/  @!PT LDS RZ, [RZ] ;  /* 0x00000000fffff984 */ /* 0x000fe20000000800 */
[----:B------:R-:W-:Y:S01]  /*4ac0*/  @!PT LDS RZ, [RZ] ;  /* 0x00000000fffff984 */ /* 0x000fe20000000800 */
[----:B------:R-:W-:Y:S01]  /*4ad0*/  @!PT LDS RZ, [RZ] ;  /* 0x00000000fffff984 */ /* 0x000fe20000000800 */
[----:B------:R-:W-:Y:S01]  /*4ae0*/  @!PT LDS RZ, [RZ] ;  /* 0x00000000fffff984 */ /* 0x000fe20000000800 */
[----:B------:R2:W-:Y:S06]  /*4af0*/  MEMBAR.ALL.CTA ;  /* 0x0000000000007992 */ /* 0x0005ec0000008000 */
[----:B--2---:R-:W2:Y:S01]  /*4b00*/  FENCE.VIEW.ASYNC.S ;  /* 0x00000000000073c6 */ /* 0x004ea20000000000 */
[----:B------:R-:W1:Y:S08]  /*4b10*/  @!P1 LDC R14, c[0x0][0xb20] ;  /* 0x0002c800ff0e9b82 */ /* 0x000e700000000800 */
[----:B------:R-:W1:Y:S01]  /*4b20*/  @!P1 LDC R9, c[0x0][0xb0c] ;  /* 0x0002c300ff099b82 */ /* 0x000e620000000800 */
[----:B--2---:R2:W-:Y:S01]  /*4b30*/  SYNCS.ARRIVE.TRANS64.RED.A1T0 RZ, [R0+URZ], RZ ;  /* 0x000000ff00ff79a7 */ /* 0x0045e200081004ff */
[----:B---3--:R-:W-:Y:S04]  /*4b40*/  LOP3.LUT P4, RZ, R18, 0x1, RZ, 0xc0, !PT ;  /* 0x0000000112ff7812 */ /* 0x008fe8000788c0ff */
[----:B------:R-:W-:Y:S09]  /*4b50*/  P2R R106, PR, RZ, 0x10 ;  /* 0x00000010ff6a7803 */ /* 0x000ff20000000000 */
[----:B------:R-:W-:Y:S02]  /*4b60*/  @P4 MOV R45, R16 ;  /* 0x00000010002d4202 */ /* 0x000fe40000000f00 */
[----:B------:R-:W-:Y:S01]  /*4b70*/  @P4 LOP3.LUT R43, R17, 0xffff, RZ, 0xc0, !PT ;  /* 0x0000ffff112b4812 */ /* 0x000fe200078ec0ff */
[----:B--2-4-:R-:W-:Y:S06]  /*4b80*/  @!P0 BRA `(.L_x_82) ;  /* 0x0000000000a48947 */ /* 0x014fec0003800000 */
[----:B------:R-:W-:Y:S01]  /*4b90*/  IMAD.HI.U32 R23, R94, R39, RZ ;  /* 0x000000275e177227 */ /* 0x000fe200078e00ff */
[----:B------:R-:W-:Y:S02]  /*4ba0*/  ISETP.NE.AND P0, PT, R38, 0x1, PT ;  /* 0x000000012600780c */ /* 0x000fe40003f05270 */
[----:B------:R-:W-:Y:S01]  /*4bb0*/  ISETP.NE.AND P2, PT, R40, 0x1, PT ;  /* 0x000000012800780c */ /* 0x000fe20003f45270 */
[----:B------:R-:W-:Y:S01]  /*4bc0*/  IMAD.HI.U32 R22, R93, R88, RZ ;  /* 0x000000585d167227 */ /* 0x000fe200078e00ff */
[----:B------:R-:W-:Y:S02]  /*4bd0*/  SHF.R.U32.HI R23, RZ, R92, R23 ;  /* 0x0000005cff177219 */ /* 0x000fe40000011617 */
[----:B------:R-:W-:Y:S01]  /*4be0*/  ISETP.NE.AND P3, PT, R42, 0x1, PT ;  /* 0x000000012a00780c */ /* 0x000fe20003f65270 */
[----:B------:R-:W-:Y:S01]  /*4bf0*/  IMAD.HI.U32 R26, R45, R88, RZ ;  /* 0x000000582d1a7227 */ /* 0x000fe200078e00ff */
[----:B------:R-:W-:Y:S02]  /*4c00*/  SHF.R.U32.HI R22, RZ, R89, R22 ;  /* 0x00000059ff167219 */ /* 0x000fe40000011616 */
[----:B------:R-:W-:Y:S01]  /*4c10*/  SEL R3, R94, R23, !P0 ;  /* 0x000000175e037207 */ /* 0x000fe20004000000 */
[----:B------:R-:W-:Y:S01]  /*4c20*/  IMAD.HI.U32 R23, R43, R39, RZ ;  /* 0x000000272b177227 */ /* 0x000fe200078e00ff */
[----:B------:R-:W-:Y:S02]  /*4c30*/  SEL R7, R93, R22, !P3 ;  /* 0x000000165d077207 */ /* 0x000fe40005800000 */
[----:B------:R-:W-:Y:S01]  /*4c40*/  SHF.R.U32.HI R26, RZ, R89, R26 ;  /* 0x00000059ff1a7219 */ /* 0x000fe2000001161a */
[-C--:B------:R-:W-:Y:S04]  /*4c50*/  IMAD.HI.U32 R22, R3, R36.reuse, RZ ;  /* 0x0000002403167227 */ /* 0x080fe800078e00ff */
[----:B------:R-:W-:Y:S01]  /*4c60*/  IMAD.HI.U32 R24, R7, R36, RZ ;  /* 0x0000002407187227 */ /* 0x000fe200078e00ff */
[-C--:B------:R-:W-:Y:S02]  /*4c70*/  @P2 SHF.R.U32.HI R3, RZ, R37.reuse, R22 ;  /* 0x00000025ff032219 */ /* 0x080fe40000011616 */
[----:B------:R-:W-:Y:S02]  /*4c80*/  SHF.R.U32.HI R22, RZ, R92, R23 ;  /* 0x0000005cff167219 */ /* 0x000fe40000011617 */
[----:B------:R-:W-:Y:S01]  /*4c90*/  @P2 SHF.R.U32.HI R7, RZ, R37, R24 ;  /* 0x00000025ff072219 */ /* 0x000fe20000011618 */
[C---:B------:R-:W-:Y:S01]  /*4ca0*/  IMAD R2, R40.reuse, R3, RZ ;  /* 0x0000000328027224 */ /* 0x040fe200078e02ff */
[----:B------:R-:W-:Y:S02]  /*4cb0*/  SEL R5, R43, R22, !P0 ;  /* 0x000000162b057207 */ /* 0x000fe40004000000 */
[----:B------:R-:W-:Y:S01]  /*4cc0*/  SEL R3, R45, R26, !P3 ;  /* 0x0000001a2d037207 */ /* 0x000fe20005800000 */
[----:B------:R-:W-:Y:S01]  /*4cd0*/  IMAD R4, R40, R7, RZ ;  /* 0x0000000728047224 */ /* 0x000fe200078e02ff */
[C---:B------:R-:W-:Y:S01]  /*4ce0*/  ISETP.GE.AND P0, PT, R5.reuse, R2, PT ;  /* 0x000000020500720c */ /* 0x040fe20003f06270 */
[----:B------:R-:W-:Y:S03]  /*4cf0*/  IMAD.HI.U32 R6, R5, R36, RZ ;  /* 0x0000002405067227 */ /* 0x000fe600078e00ff */
[----:B------:R-:W-:Y:S01]  /*4d00*/  ISETP.GE.OR P0, PT, R3, R4, P0 ;  /* 0x000000040300720c */ /* 0x000fe20000706670 */
[----:B------:R-:W-:Y:S01]  /*4d10*/  IMAD.MOV R4, RZ, RZ, -R3 ;  /* 0x000000ffff047224 */ /* 0x000fe200078e0a03 */
[-C--:B------:R-:W-:Y:S03]  /*4d20*/  SHF.R.U32.HI R6, RZ, R37.reuse, R6 ;  /* 0x00000025ff067219 */ /* 0x080fe60000011606 */
[----:B------:R-:W-:Y:S01]  /*4d30*/  IMAD R45, R42, R4, R45 ;  /* 0x000000042a2d7224 */ /* 0x000fe200078e022d */
[----:B------:R-:W-:Y:S05]  /*4d40*/  SEL R15, R5, R6, !P2 ;  /* 0x00000006050f7207 */ /* 0x000fea0005000000 */
[----:B------:R-:W-:Y:S02]  /*4d50*/  IMAD.MOV R6, RZ, RZ, -R15 ;  /* 0x000000ffff067224 */ /* 0x000fe400078e0a0f */
[C---:B------:R-:W-:Y:S04]  /*4d60*/  @!P0 IMAD.HI.U32 R2, R3.reuse, R36, RZ ;  /* 0x0000002403028227 */ /* 0x040fe800078e00ff */
[----:B------:R-:W-:Y:S01]  /*4d70*/  IMAD R6, R40, R6, R5 ;  /* 0x0000000628067224 */ /* 0x000fe200078e0205 */
[----:B------:R-:W-:Y:S04]  /*4d80*/  @!P0 SHF.R.U32.HI R2, RZ, R37, R2 ;  /* 0x00000025ff028219 */ /* 0x000fe80000011602 */
[----:B------:R-:W-:Y:S02]  /*4d90*/  @!P0 SEL R0, R3, R2, !P2 ;  /* 0x0000000203008207 */ /* 0x000fe40005000000 */
[----:B------:R-:W-:Y:S02]  /*4da0*/  IADD3 R2, PT, PT, -R5, RZ, RZ ;  /* 0x000000ff05027210 */ /* 0x000fe40007ffe1ff */
[----:B------:R-:W-:Y:S01]  /*4db0*/  @!P0 IADD3 R8, PT, PT, R15, -R0, RZ ;  /* 0x800000000f088210 */ /* 0x000fe20007ffe0ff */
[----:B------:R-:W-:Y:S02]  /*4dc0*/  @!P0 IMAD R0, R7, R6, R0 ;  /* 0x0000000607008224 */ /* 0x000fe400078e0200 */
[----:B------:R-:W-:Y:S02]  /*4dd0*/  IMAD R43, R38, R2, R43 ;  /* 0x00000002262b7224 */ /* 0x000fe400078e022b */
[----:B------:R-:W-:Y:S02]  /*4de0*/  @!P0 IMAD R5, R8, R40, R3 ;  /* 0x0000002808058224 */ /* 0x000fe400078e0203 */
[----:B------:R-:W-:Y:S04]  /*4df0*/  @!P0 IMAD.MOV.U32 R3, RZ, RZ, R0 ;  /* 0x000000ffff038224 */ /* 0x000fe800078e0000 */
[----:B------:R-:W-:Y:S02]  /*4e00*/  IMAD R45, R3, R42, R45 ;  /* 0x0000002a032d7224 */ /* 0x000fe400078e022d */
[----:B------:R-:W-:Y:S07]  /*4e10*/  IMAD R43, R5, R38, R43 ;  /* 0x00000026052b7224 */ /* 0x000fee00078e022b */
.L_x_82:
[----:B-1----:R-:W-:Y:S01]  /*4e20*/  @!P1 ISETP.NE.AND P0, PT, R10, 0x1, PT ;  /* 0x000000010a00980c */ /* 0x002fe20003f05270 */
[----:B------:R-:W-:Y:S01]  /*4e30*/  @!P1 IMAD.HI.U32 R0, R45, R12, RZ ;  /* 0x0000000c2d009227 */ /* 0x000fe200078e00ff */
[----:B------:R-:W-:Y:S01]  /*4e40*/  @!P1 ISETP.NE.AND P2, PT, R9, 0x1, PT ;  /* 0x000000010900980c */ /* 0x000fe20003f45270 */
[----:B------:R-:W-:Y:S01]  /*4e50*/  ULOP3.LUT UP0, URZ, UR48, 0x1b0, URZ, 0xc0, !UPT ;  /* 0x000001b030ff7892 */ /* 0x000fe2000f80c0ff */
[----:B------:R-:W-:Y:S01]  /*4e60*/  R2UR UR42, R21 ;  /* 0x00000000152a72ca */ /* 0x000fe200000e0000 */
[----:B------:R-:W-:Y:S01]  /*4e70*/  @!P1 IMAD.HI.U32 R3, R43, R11, RZ ;  /* 0x0000000b2b039227 */ /* 0x000fe200078e00ff */
[----:B------:R-:W-:Y:S02]  /*4e80*/  @!P1 SHF.R.U32.HI R0, RZ, R13, R0 ;  /* 0x0000000dff009219 */ /* 0x000fe40000011600 */
[----:B------:R-:W-:Y:S01]  /*4e90*/  R2UR UR41, R20 ;  /* 0x00000000142972ca */ /* 0x000fe200000e0000 */
[----:B------:R-:W-:Y:S01]  /*4ea0*/  VIADD R107, R107, 0x1 ;  /* 0x000000016b6b7836 */ /* 0x000fe20000000000 */
[----:B------:R-:W-:Y:S02]  /*4eb0*/  @!P1 SHF.R.U32.HI R2, RZ, R14, R3 ;  /* 0x0000000eff029219 */ /* 0x000fe40000011603 */
[----:B------:R-:W-:Y:S02]  /*4ec0*/  @!P1 SEL R3, R45, R0, !P2 ;  /* 0x000000002d039207 */ /* 0x000fe40005000000 */
[----:B------:R-:W-:Y:S02]  /*4ed0*/  @!P1 SEL R2, R43, R2, !P0 ;  /* 0x000000022b029207 */ /* 0x000fe40004000000 */
[----:B------:R-:W-:Y:S01]  /*4ee0*/  @P4 SHF.R.U32.HI R98, RZ, 0x10, R17 ;  /* 0x00000010ff624819 */ /* 0x000fe20000011611 */
[----:B------:R-:W-:Y:S02]  /*4ef0*/  USHF.L.U32 UR42, UR42, 0x6, URZ ;  /* 0x000000062a2a7899 */ /* 0x000fe400080006ff */
[----:B------:R-:W-:Y:S02]  /*4f00*/  @!P1 IMAD.IADD R0, R2, 0x1, -R3 ;  /* 0x0000000102009824 */ /* 0x000fe400078e0a03 */
[----:B------:R-:W-:Y:S01]  /*4f10*/  @!P1 IMAD.IADD R2, R3, 0x1, -R2 ;  /* 0x0000000103029824 */ /* 0x000fe200078e0a02 */
[----:B------:R-:W-:Y:S01]  /*4f20*/  USHF.L.U32 UR41, UR41, 0x7, URZ ;  /* 0x0000000729297899 */ /* 0x000fe200080006ff */
[----:B------:R-:W-:Y:S02]  /*4f30*/  @!P1 IMAD R45, R0, R9, R45 ;  /* 0x00000009002d9224 */ /* 0x000fe400078e022d */
[----:B------:R-:W-:Y:S01]  /*4f40*/  @!P1 IMAD R43, R2, R10, R43 ;  /* 0x0000000a022b9224 */ /* 0x000fe200078e022b */
[----:B------:R-:W-:Y:S08]  /*4f50*/  BRA.U !UP0, `(.L_x_83) ;  /* 0x0000000108407547 */ /* 0x000ff0000b800000 */
[----:B------:R-:W1:Y:S01]  /*4f60*/  LDCU.64 UR8, c[0x4][0x80] ;  /* 0x01001000ff0877ac */ /* 0x000e620008000a00 */
[----:B------:R-:W-:Y:S01]  /*4f70*/  MOV R3, 0x0 ;  /* 0x0000000000037802 */ /* 0x000fe20000000f00 */
[----:B------:R-:W-:Y:S02]  /*4f80*/  HFMA2 R12, -RZ, RZ, 0, 5.9604644775390625e-08 ;  /* 0x00000001ff0c7431 */ /* 0x000fe400000001ff */
[----:B------:R-:W-:Y:S02]  /*4f90*/  IMAD.MOV.U32 R8, RZ, RZ, 0x70 ;  /* 0x00000070ff087424 */ /* 0x000fe400078e00ff */
[----:B------:R-:W-:Y:S01]  /*4fa0*/  IMAD.MOV.U32 R13, RZ, RZ, RZ ;  /* 0x000000ffff0d7224 */ /* 0x000fe200078e00ff */
[----:B------:R-:W2:Y:S01]  /*4fb0*/  LDCU.64 UR6, c[0x4][0x88] ;  /* 0x01001100ff0677ac */ /* 0x000ea20008000a00 */
[----:B------:R-:W3:Y:S01]  /*4fc0*/  LDC.64 R2, c[0x4][R3] ;  /* 0x0100000003027b82 */ /* 0x000ee20000000a00 */
[----:B------:R-:W4:Y:S01]  /*4fd0*/  LDCU.64 UR4, c[0x4][0x8] ;  /* 0x01000100ff0477ac */ /* 0x000f220008000a00 */
[----:B-1----:R-:W-:Y:S01]  /*4fe0*/  MOV R5, UR9 ;  /* 0x0000000900057c02 */ /* 0x002fe20008000f00 */
[----:B------:R-:W-:Y:S01]  /*4ff0*/  IMAD.U32 R4, RZ, RZ, UR8 ;  /* 0x00000008ff047e24 */ /* 0x000fe2000f8e00ff */
[----:B--2---:R-:W-:Y:S01]  /*5000*/  MOV R7, UR7 ;  /* 0x0000000700077c02 */ /* 0x004fe20008000f00 */
[----:B------:R-:W-:Y:S01]  /*5010*/  IMAD.U32 R6, RZ, RZ, UR6 ;  /* 0x00000006ff067e24 */ /* 0x000fe2000f8e00ff */
[----:B----4-:R-:W-:Y:S01]  /*5020*/  MOV R11, UR5 ;  /* 0x00000005000b7c02 */ /* 0x010fe20008000f00 */
[----:B------:R-:W-:Y:S02]  /*5030*/  IMAD.U32 R10, RZ, RZ, UR4 ;  /* 0x00000004ff0a7e24 */ /* 0x000fe4000f8e00ff */
[----:B------:R-:W-:Y:S07]  /*5040*/  LEPC R20, `(.L_x_83) ;  /* 0x000000001014794e */ /* 0x000fee0000000000 */
[----:B---3-5:R-:W-:Y:S05]  /*5050*/  CALL.ABS.NOINC R2 ;  /* 0x0000000002007343 */ /* 0x028fea0003c00000 */
.L_x_83:
[----:B------:R-:W-:Y:S01]  /*5060*/  LOP3.LUT P0, RZ, R104, 0x1b0, RZ, 0xc0, !PT ;  /* 0x000001b068ff7812 */ /* 0x000fe2000780c0ff */
[----:B------:R-:W-:Y:S11]  /*5070*/  BSSY.RECONVERGENT B6, `(.L_x_84) ;  /* 0x0000013000067945 */ /* 0x000ff60003800200 */
[----:B------:R-:W-:Y:S01]  /*5080*/  @!UPT UIADD3 URZ, UPT, UPT, URZ, URZ, URZ ;  /* 0x000000fffffff290 */ /* 0x000fe2000fffe0ff */
[----:B------:R-:W-:Y:S05]  /*5090*/  @!P0 BRA `(.L_x_85) ;  /* 0x0000000000408947 */ /* 0x000fea0003800000 */
        /* <DEDUP_REMOVED lines=16> */
.L_x_85:
[----:B------:R-:W-:Y:S05]  /*51a0*/  BSYNC.RECONVERGENT B6 ;  /* 0x0000000000067941 */ /* 0x000fea0003800200 */
.L_x_84:
[----:B------:R-:W-:Y:S01]  /*51b0*/  ISETP.NE.U32.AND P4, PT, R86, RZ, PT ;  /* 0x000000ff5600720c */ /* 0x000fe20003f85070 */
[----:B------:R-:W-:Y:S01]  /*51c0*/  UISETP.NE.AND UP2, UPT, UR50, URZ, UPT ;  /* 0x000000ff3200728c */ /* 0x000fe2000bf45270 */
[----:B------:R-:W-:Y:S01]  /*51d0*/  ISETP.NE.U32.AND P2, PT, RZ, UR38, PT ;  /* 0x00000026ff007c0c */ /* 0x000fe2000bf45070 */
[----:B------:R-:W-:Y:S01]  /*51e0*/  UISETP.NE.U32.AND UP1, UPT, UR44, URZ, UPT ;  /* 0x000000ff2c00728c */ /* 0x000fe2000bf25070 */
[----:B------:R-:W-:Y:S01]  /*51f0*/  ISETP.NE.AND.EX P4, PT, R87, RZ, PT, P4 ;  /* 0x000000ff5700720c */ /* 0x000fe20003f85340 */
[----:B------:R-:W-:Y:S01]  /*5200*/  UPLOP3.LUT UP0, UPT, UPT, UPT, UPT, 0x40, 0x4 ;  /* 0x000000000004789c */ /* 0x000fe20003f0e870 */
[----:B------:R-:W-:Y:S01]  /*5210*/  ISETP.NE.AND.EX P2, PT, RZ, UR39, PT, P2 ;  /* 0x00000027ff007c0c */ /* 0x000fe2000bf45320 */
[----:B------:R-:W-:Y:S01]  /*5220*/  UISETP.NE.AND.EX UP1, UPT, UR45, URZ, UPT, UP1 ;  /* 0x000000ff2d00728c */ /* 0x000fe2000bf25310 */
[----:B------:R-:W-:Y:S04]  /*5230*/  PLOP3.LUT P1, PT, PT, PT, UP2, 0x80, 0x8 ;  /* 0x000000000008781c */ /* 0x000fe80003f2f028 */
[----:B------:R-:W-:Y:S06]  /*5240*/  @UP2 UPLOP3.LUT UP0, UPT, UPT, UPT, UP1, 0x80, 0x8 ;  /* 0x000000000008289c */ /* 0x000fec0003f0f010 */
[----:B------:R-:W-:Y:S01]  /*5250*/  PLOP3.LUT P0, PT, PT, PT, UP0, 0x80, 0x8 ;  /* 0x000000000008781c */ /* 0x000fe20003f0f008 */
[----:B------:R-:W-:Y:S01]  /*5260*/  @!UPT UIADD3 URZ, UPT, UPT, URZ, URZ, URZ ;  /* 0x000000fffffff290 */ /* 0x000fe2000fffe0ff */
[----:B------:R-:W-:Y:S11]  /*5270*/  BRA.U !UP1, `(.L_x_86) ;  /* 0x0000000109387547 */ /* 0x000ff6000b800000 */
[----:B------:R-:W-:Y:S01]  /*5280*/  UISETP.NE.U32.AND UP0, UPT, UR38, URZ, UPT ;  /* 0x000000ff2600728c */ /* 0x000fe2000bf05070 */
[----:B------:R-:W-:Y:S02]  /*5290*/  HFMA2 R0, -RZ, RZ, 0, 5.9604644775390625e-08 ;  /* 0x00000001ff007431 */ /* 0x000fe400000001ff */
[----:B------:R-:W-:Y:S01]  /*52a0*/  IMAD.MOV.U32 R91, RZ, RZ, 0x1 ;  /* 0x00000001ff5b7424 */ /* 0x000fe200078e00ff */
[----:B------:R-:W-:Y:S06]  /*52b0*/  UISETP.NE.AND.EX UP0, UPT, UR39, URZ, UPT, UP0 ;  /* 0x000000ff2700728c */ /* 0x000fec000bf05300 */
[----:B------:R-:W-:Y:S05]  /*52c0*/  PLOP3.LUT P3, PT, PT, PT, UP0, 0x80, 0x8 ;  /* 0x000000000008781c */ /* 0x000fea0003f6f008 */
[----:B------:R-:W1:Y:S01]  /*52d0*/  @UP0 LDCU.64 UR6, c[0x0][0x888] ;  /* 0x00011100ff0607ac */ /* 0x000e620008000a00 */
[----:B------:R-:W-:Y:S07]  /*52e0*/  @UP0 UIMAD UR4, UR36, UR44, URZ ;  /* 0x0000002c240402a4 */ /* 0x000fee000f8e02ff */
[----:B------:R-:W-:Y:S01]  /*52f0*/  @!P3 PRMT R91, R0, 0x7610, R91 ;  /* 0x00007610005bb816 */ /* 0x000fe2000000005b */
[----:B-1----:R-:W-:Y:S03]  /*5300*/  @UP0 UIMAD.WIDE UR6, UR4, 0x4, UR6 ;  /* 0x00000004040608a5 */ /* 0x002fe6000f8e0206 */
[----:B------:R-:W1:Y:S03]  /*5310*/  @!UP0 LDCU UR4, c[0x0][0x880] ;  /* 0x00011000ff0487ac */ /* 0x000e660008000800 */
[----:B------:R-:W-:Y:S01]  /*5320*/  IMAD.U32 R2, RZ, RZ, UR6 ;  /* 0x00000006ff027e24 */ /* 0x000fe2000f8e00ff */
[----:B------:R-:W-:Y:S05]  /*5330*/  MOV R3, UR7 ;  /* 0x0000000700037c02 */ /* 0x000fea0008000f00 */
[----:B-----5:R2:W5:Y:S02]  /*5340*/  @P3 LDG.E R50, desc[UR46][R2.64] ;  /* 0x0000002e02323981 */ /* 0x020564000c1e1900 */
[----:B-12---:R-:W-:Y:S02]  /*5350*/  @!P3 IMAD.U32 R50, RZ, RZ, UR4 ;  /* 0x00000004ff32be24 */ /* 0x006fe4000f8e00ff */
.L_x_86:
[----:B------:R-:W-:Y:S05]  /*5360*/  @!P4 BRA `(.L_x_87) ;  /* 0x000000000020c947 */ /* 0x000fea0003800000 */
[----:B------:R-:W-:Y:S04]  /*5370*/  ISETP.NE.U32.AND P3, PT, R84, RZ, PT ;  /* 0x000000ff5400720c */ /* 0x000fe80003f65070 */
[----:B------:R-:W-:Y:S11]  /*5380*/  ISETP.NE.AND.EX P3, PT, R85, RZ, PT, P3 ;  /* 0x000000ff5500720c */ /* 0x000ff60003f65330 */
[----:B------:R-:W-:Y:S02]  /*5390*/  @!UPT UIADD3 URZ, UPT, UPT, URZ, URZ, URZ ;  /* 0x000000fffffff290 */ /* 0x000fe4000fffe0ff */
[----:B------:R-:W1:Y:S01]  /*53a0*/  @P3 LDC.64 R2, c[0x0][0x8a8] ;  /* 0x00022a00ff023b82 */ /* 0x000e620000000a00 */
[----:B------:R-:W-:Y:S04]  /*53b0*/  @P3 IMAD R0, R86, UR36, RZ ;  /* 0x0000002456003c24 */ /* 0x000fe8000f8e02ff */
[----:B-1----:R-:W-:Y:S05]  /*53c0*/  @P3 IMAD.WIDE R2, R0, 0x4, R2 ;  /* 0x0000000400023825 */ /* 0x002fea00078e0202 */
[----:B-----5:R1:W5:Y:S02]  /*53d0*/  @P3 LDG.E R47, desc[UR46][R2.64] ;  /* 0x0000002e022f3981 */ /* 0x020364000c1e1900 */
[----:B-1----:R-:W2:Y:S02]  /*53e0*/  @!P3 LDC R47, c[0x0][0x8a0] ;  /* 0x00022800ff2fbb82 */ /* 0x002ea40000000800 */
.L_x_87:
[----:B-----5:R-:W-:Y:S01]  /*53f0*/  ISETP.NE.AND P4, PT, R50, RZ, PT ;  /* 0x000000ff3200720c */ /* 0x020fe20003f85270 */
[----:B------:R-:W-:Y:S01]  /*5400*/  BSSY B1, `(.L_x_88) ;  /* 0x0000042000017945 */ /* 0x000fe20003800000 */
[----:B------:R-:W-:Y:S01]  /*5410*/  SEL R9, RZ, 0xffffffff, P2 ;  /* 0xffffffffff097807 */ /* 0x000fe20001000000 */
[----:B------:R-:W-:Y:S01]  /*5420*/  IMAD.MOV.U32 R55, RZ, RZ, 0x1 ;  /* 0x00000001ff377424 */ /* 0x000fe200078e00ff */
[----:B------:R-:W-:Y:S02]  /*5430*/  LOP3.LUT P3, RZ, R91, 0xff, RZ, 0xc0, !PT ;  /* 0x000000ff5bff7812 */ /* 0x000fe4000786c0ff */
[----:B------:R-:W-:Y:S02]  /*5440*/  CS2R R62, SRZ ;  /* 0x00000000003e7805 */ /* 0x000fe4000001ff00 */
[----:B------:R-:W-:Y:S02]  /*5450*/  @P1 SEL R2, RZ, 0xffffffff, P4 ;  /* 0xffffffffff021807 */ /* 0x000fe40002000000 */
[----:B------:R-:W-:Y:S02]  /*5460*/  CS2R R60, SRZ ;  /* 0x00000000003c7805 */ /* 0x000fe4000001ff00 */
[----:B------:R-:W-:Y:S02]  /*5470*/  LEA R0, R100, UR49, 0x3 ;  /* 0x0000003164007c11 */ /* 0x000fe4000f8e18ff */
[----:B------:R-:W-:Y:S02]  /*5480*/  CS2R R58, SRZ ;  /* 0x00000000003a7805 */ /* 0x000fe4000001ff00 */
[----:B------:R-:W-:Y:S02]  /*5490*/  @P0 SEL R2, R9, R2, !P3 ;  /* 0x0000000209020207 */ /* 0x000fe40005800000 */
[----:B------:R-:W-:Y:S02]  /*54a0*/  CS2R R56, SRZ ;  /* 0x0000000000387805 */ /* 0x000fe4000001ff00 */
[----:B------:R-:W-:Y:S02]  /*54b0*/  LEA R108, R44, UR49, 0x3 ;  /* 0x000000312c6c7c11 */ /* 0x000fe4000f8e18ff */
[----:B------:R-:W-:Y:S02]  /*54c0*/  @P1 LOP3.LUT R2, R2, 0x1, RZ, 0xc0, !PT ;  /* 0x0000000102021812 */ /* 0x000fe400078ec0ff */
[----:B------:R-:W-:Y:S02]  /*54d0*/  SHF.L.U32 R7, R102, 0x1f, RZ ;  /* 0x0000001f66077819 */ /* 0x000fe400000006ff */
[----:B------:R-:W-:Y:S02]  /*54e0*/  ISETP.NE.U32.OR P6, PT, R2, 0x1, !P1 ;  /* 0x000000010200780c */ /* 0x000fe40004fc5470 */
[----:B------:R-:W-:Y:S02]  /*54f0*/  PLOP3.LUT P2, PT, PT, PT, UP1, 0x80, 0x8 ;  /* 0x000000000008781c */ /* 0x000fe40003f4f018 */
[C---:B------:R-:W-:Y:S02]  /*5500*/  LEA.HI R5, R44.reuse, R44, RZ, 0x1 ;  /* 0x0000002c2c057211 */ /* 0x040fe400078f08ff */
[----:B------:R-:W-:Y:S02]  /*5510*/  SEL R2, RZ, 0xffffffff, P4 ;  /* 0xffffffffff027807 */ /* 0x000fe40002000000 */
[----:B------:R-:W-:Y:S01]  /*5520*/  P2R R64, PR, RZ, 0x40 ;  /* 0x00000040ff407803 */ /* 0x000fe20000000000 */
[C---:B------:R-:W-:Y:S01]  /*5530*/  IMAD.SHL.U32 R3, R5.reuse, 0x40, RZ ;  /* 0x0000004005037824 */ /* 0x040fe200078e00ff */
[----:B------:R-:W-:Y:S03]  /*5540*/  LOP3.LUT R5, R5, 0xffe, RZ, 0xc0, !PT ;  /* 0x00000ffe05057812 */ /* 0x000fe600078ec0ff */
[----:B------:R-:W-:Y:S02]  /*5550*/  @P6 SHF.L.U32 R11, R99, 0x1f, RZ ;  /* 0x0000001f630b6819 */ /* 0x000fe400000006ff */
[----:B------:R-:W-:Y:S01]  /*5560*/  @P2 SEL R2, R9, R2, !P3 ;  /* 0x0000000209022207 */ /* 0x000fe20005800000 */
[----:B------:R-:W-:Y:S01]  /*5570*/  IMAD.IADD R48, R44, 0x1, -R5 ;  /* 0x000000012c307824 */ /* 0x000fe200078e0a05 */
[----:B------:R-:W1:Y:S01]  /*5580*/  @P6 SYNCS.PHASECHK.TRANS64.TRYWAIT P1, [R0+URZ+0x60], R11 ;  /* 0x0000600b000065a7 */ /* 0x000e6200080211ff */
[----:B------:R-:W-:Y:S02]  /*5590*/  LOP3.LUT R3, R3, 0xffffff80, RZ, 0xc0, !PT ;  /* 0xffffff8003037812 */ /* 0x000fe400078ec0ff */
[----:B------:R-:W-:Y:S03]  /*55a0*/  LOP3.LUT R2, R2, 0x1, RZ, 0xc0, !PT ;  /* 0x0000000102027812 */ /* 0x000fe600078ec0ff */
[----:B------:R-:W-:Y:S01]  /*55b0*/  IMAD.IADD R3, R46, 0x1, R3 ;  /* 0x000000012e037824 */ /* 0x000fe200078e0203 */
[----:B------:R-:W-:Y:S03]  /*55c0*/  ISETP.NE.U32.AND P5, PT, R2, 0x1, PT ;  /* 0x000000010200780c */ /* 0x000fe60003fa5070 */
[----:B------:R-:W-:Y:S01]  /*55d0*/  IMAD R48, R48, 0x100000, R3 ;  /* 0x0010000030307824 */ /* 0x000fe200078e0203 */
[----:B------:R-:W-:Y:S01]  /*55e0*/  P2R R72, PR, RZ, 0x20 ;  /* 0x00000020ff487803 */ /* 0x000fe20000000000 */
[----:B------:R3:W4:Y:S01]  /*55f0*/  SYNCS.PHASECHK.TRANS64.TRYWAIT P0, [R108+URZ+0xb0], R7 ;  /* 0x0000b0076c0075a7 */ /* 0x00072200080011ff */
[----:B-1----:R-:W-:Y:S01]  /*5600*/  @P6 SEL R55, RZ, 0x1, !P1 ;  /* 0x00000001ff376807 */ /* 0x002fe20004800000 */
[----:B---3--:R-:W-:Y:S06]  /*5610*/  @!P6 BRA `(.L_x_89) ;  /* 0x000000000080e947 */ /* 0x008fec0003800000 */
[----:B------:R-:W-:Y:S01]  /*5620*/  @P5 IMAD R4, R100, 0x1000, R95 ;  /* 0x0000100064045824 */ /* 0x000fe200078e025f */
[----:B------:R-:W-:Y:S01]  /*5630*/  ISETP.NE.AND P1, PT, R55, RZ, PT ;  /* 0x000000ff3700720c */ /* 0x000fe20003f25270 */
[----:B------:R-:W-:Y:S01]  /*5640*/  BSSY B0, `(.L_x_90) ;  /* 0x000000b000007945 */ /* 0x000fe20003800000 */
[----:B------:R-:W-:Y:S01]  /*5650*/  CS2R R58, SRZ ;  /* 0x00000000003a7805 */ /* 0x000fe2000001ff00 */
[----:B------:R-:W-:Y:S01]  /*5660*/  @P5 VIADD R2, R4, UR49 ;  /* 0x0000003104025c36 */ /* 0x000fe20008000000 */
[----:B------:R-:W-:Y:S02]  /*5670*/  CS2R R56, SRZ ;  /* 0x0000000000387805 */ /* 0x000fe4000001ff00 */
[----:B------:R-:W-:Y:S02]  /*5680*/  CS2R R62, SRZ ;  /* 0x00000000003e7805 */ /* 0x000fe4000001ff00 */
[----:B------:R-:W-:Y:S01]  /*5690*/  CS2R R60, SRZ ;  /* 0x00000000003c7805 */ /* 0x000fe2000001ff00 */
[----:B------:R-:W-:Y:S04]  /*56a0*/  @P5 IMAD R2, R103, -0x10, R2 ;  /* 0xfffffff067025824 */ /* 0x000fe800078e0202 */
[----:B------:R-:W-:Y:S05]  /*56b0*/  @P1 BRA `(.L_x_91) ;  /* 0x00000000000c1947 */ /* 0x000fea0003800000 */
[----:B------:R-:W-:Y:S04]  /*56c0*/  SHF.L.U32 R3, R99, 0x1f, RZ ;  /* 0x0000001f63037819 */ /* 0x000fe800000006ff */
[----:B------:R-:W1:Y:S02]  /*56d0*/  SYNCS.PHASECHK.TRANS64.TRYWAIT P1, [R0+URZ+0x60], R3 ;  /* 0x00006003000075a7 */ /* 0x000e6400080211ff */
[----:B-1----:R-:W-:Y:S05]  /*56e0*/  @!P1 BRA `(.L_x_92) ;  /* 0x0000002400409947 */ /* 0x002fea0003800000 */
.L_x_91:
[----:B------:R-:W-:Y:S05]  /*56f0*/  BSYNC B0 ;  /* 0x0000000000007941 */ /* 0x000fea0003800000 */
.L_x_90:
[----:B------:R-:W-:Y:S01]  /*5700*/  ISETP.NE.AND P1, PT, R72, RZ, PT ;  /* 0x000000ff4800720c */ /* 0x000fe20003f25270 */
[----:B-1----:R-:W-:Y:S02]  /*5710*/  VIADD R3, R0, 0x70 ;  /* 0x0000007000037836 */ /* 0x002fe40000000000 */
[----:B------:R-:W-:Y:S02]  /*5720*/  IMAD.U32 R0, RZ, RZ, UR37 ;  /* 0x00000025ff007e24 */ /* 0x000fe4000f8e00ff */
[----:B------:R-:W-:Y:S03]  /*5730*/  VIADD R100, R100, 0x1 ;  /* 0x0000000164647836 */ /* 0x000fe60000000000 */
[----:B------:R-:W-:Y:S05]  /*5740*/  PRMT R0, R0, 0x654, R3 ;  /* 0x0000065400007816 */ /* 0x000fea0000000003 */
[----:B------:R1:W3:Y:S04]  /*5750*/  @P1 LDS.128 R56, [R4+UR49+0x200] ;  /* 0x0002003104381984 */ /* 0x0002e80008000c00 */
[----:B------:R1:W1:Y:S01]  /*5760*/  @P1 LDS.128 R60, [R2+0x210] ;  /* 0x00021000023c1984 */ /* 0x0002620000000c00 */
[C---:B------:R-:W-:Y:S01]  /*5770*/  ISETP.NE.AND P1, PT, R100.reuse, 0x2, PT ;  /* 0x000000026400780c */ /* 0x040fe20003f25270 */
[----:B------:R-:W-:Y:S01]  /*5780*/  @!PT LDS RZ, [RZ] ;  /* 0x00000000fffff984 */ /* 0x000fe20000000800 */
[----:B------:R-:W-:Y:S01]  /*5790*/  @!PT LDS RZ, [RZ] ;  /* 0x00000000fffff984 */ /* 0x000fe20000000800 */
[----:B------:R-:W-:Y:S01]  /*57a0*/  @!PT LDS RZ, [RZ] ;  /* 0x00000000fffff984 */ /* 0x000fe20000000800 */
[----:B------:R-:W-:Y:S01]  /*57b0*/  @!PT LDS RZ, [RZ] ;  /* 0x00000000fffff984 */ /* 0x000fe20000000800 */
[----:B------:R5:W-:Y:S06]  /*57c0*/  MEMBAR.ALL.CTA ;  /* 0x0000000000007992 */ /* 0x000bec0000008000 */
[----:B-----5:R-:W5:Y:S01]  /*57d0*/  FENCE.VIEW.ASYNC.S ;  /* 0x00000000000073c6 */ /* 0x020f620000000000 */
[----:B------:R-:W-:Y:S01]  /*57e0*/  SEL R100, R100, RZ, P1 ;  /* 0x000000ff64647207 */ /* 0x000fe20000800000 */
[----:B-----5:R5:W-:Y:S02]  /*57f0*/  SYNCS.ARRIVE.TRANS64.RED.A1T0 RZ, [R0+URZ], RZ ;  /* 0x000000ff00ff79a7 */ /* 0x020be400081004ff */
[----:B-----5:R-:W-:Y:S04]  /*5800*/  SEL R0, RZ, 0x1, P1 ;  /* 0x00000001ff007807 */ /* 0x020fe80000800000 */
[----:B---3--:R-:W-:Y:S02]  /*5810*/  LOP3.LUT R99, R99, R0, RZ, 0x3c, !PT ;  /* 0x0000000063637212 */ /* 0x008fe400078e3cff */
.L_x_89:
[----:B------:R-:W-:Y:S05]  /*5820*/  BSYNC B1 ;  /* 0x0000000000017941 */ /* 0x000fea0003800000 */
.L_x_88:
[----:B------:R-:W-:Y:S04]  /*5830*/  SHF.R.U32.HI R3, RZ, 0x15, R48 ;  /* 0x00000015ff037819 */ /* 0x000fe80000011630 */
[----:B------:R-:W-:Y:S01]  /*5840*/  LOP3.LUT P1, RZ, R3, 0x3, R96, 0x48, !PT ;  /* 0x0000000303ff7812 */ /* 0x000fe20007824860 */
[----:B------:R-:W-:Y:S01]  /*5850*/  @!UPT UIADD3 URZ, UPT, UPT, URZ, URZ, URZ ;  /* 0x000000fffffff290 */ /* 0x000fe2000fffe0ff */
[----:B----4-:R-:W-:Y:S11]  /*5860*/  @P0 BRA `(.L_x_93) ;  /* 0x0000000000080947 */ /* 0x010ff60003800000 */
[----:B------:R-:W3:Y:S02]  /*5870*/  SYNCS.PHASECHK.TRANS64.TRYWAIT P0, [R108+URZ+0xb0], R7 ;  /* 0x0000b0076c0075a7 */ /* 0x000ee400080011ff */
[----:B---3--:R-:W-:Y:S05]  /*5880*/  @!P0 BRA `(.L_x_94) ;  /* 0x0000002000ec8947 */ /* 0x008fea0003800000 */
.L_x_93:
[----:B------:R-:W-:Y:S05]  /*5890*/  @!P1 BRA `(.L_x_95) ;  /* 0x0000000000409947 */ /* 0x000fea0003800000 */
[----:B------:R-:W4:Y:S01]  /*58a0*/  LDCU.64 UR8, c[0x4][0x70] ;  /* 0x01000e00ff0877ac */ /* 0x000f220008000a00 */
[----:B------:R-:W-:Y:S01]  /*58b0*/  MOV R3, 0x0 ;  /* 0x0000000000037802 */ /* 0x000fe20000000f00 */
[----:B------:R-:W-:Y:S02]  /*58c0*/  HFMA2 R12, -RZ, RZ, 0, 5.9604644775390625e-08 ;  /* 0x00000001ff0c7431 */ /* 0x000fe400000001ff */
[----:B------:R-:W-:Y:S02]  /*58d0*/  IMAD.MOV.U32 R8, RZ, RZ, 0x192 ;  /* 0x00000192ff087424 */ /* 0x000fe400078e00ff */
[----:B------:R-:W-:Y:S01]  /*58e0*/  IMAD.MOV.U32 R13, RZ, RZ, RZ ;  /* 0x000000ffff0d7224 */ /* 0x000fe200078e00ff */
[----:B------:R-:W3:Y:S01]  /*58f0*/  LDCU.64 UR6, c[0x4][0x78] ;  /* 0x01000f00ff0677ac */ /* 0x000ee20008000a00 */
[----:B-1----:R-:W1:Y:S01]  /*5900*/  LDC.64 R2, c[0x4][R3] ;  /* 0x0100000003027b82 */ /* 0x002e620000000a00 */
[----:B------:R-:W5:Y:S01]  /*5910*/  LDCU.64 UR4, c[0x4][0x10] ;  /* 0x01000200ff0477ac */ /* 0x000f620008000a00 */
[----:B----4-:R-:W-:Y:S01]  /*5920*/  MOV R5, UR9 ;  /* 0x0000000900057c02 */ /* 0x010fe20008000f00 */
[----:B------:R-:W-:Y:S01]  /*5930*/  IMAD.U32 R4, RZ, RZ, UR8 ;  /* 0x00000008ff047e24 */ /* 0x000fe2000f8e00ff */
[----:B---3--:R-:W-:Y:S01]  /*5940*/  MOV R7, UR7 ;  /* 0x0000000700077c02 */ /* 0x008fe20008000f00 */
[----:B------:R-:W-:Y:S01]  /*5950*/  IMAD.U32 R6, RZ, RZ, UR6 ;  /* 0x00000006ff067e24 */ /* 0x000fe2000f8e00ff */
[----:B-----5:R-:W-:Y:S01]  /*5960*/  MOV R11, UR5 ;  /* 0x00000005000b7c02 */ /* 0x020fe20008000f00 */
[----:B------:R-:W-:Y:S02]  /*5970*/  IMAD.U32 R10, RZ, RZ, UR4 ;  /* 0x00000004ff0a7e24 */ /* 0x000fe4000f8e00ff */
[----:B------:R-:W-:Y:S07]  /*5980*/  LEPC R20, `(.L_x_95) ;  /* 0x000000001014794e */ /* 0x000fee0000000000 */
[----:B-12---:R-:W-:Y:S05]  /*5990*/  CALL.ABS.NOINC R2 ;  /* 0x0000000002007343 */ /* 0x006fea0003c00000 */
.L_x_95:
[----:B------:R-:W-:Y:S05]  /*59a0*/  WARPSYNC.ALL ;  /* 0x0000000000007948 */ /* 0x000fea0003800000 */
[----:B------:R-:W-:Y:S01]  /*59b0*/  R2UR UR4, R48 ;  /* 0x00000000300472ca */ /* 0x000fe200000e0000 */
[----:B------:R-:W-:Y:S01]  /*59c0*/  BSSY.RECONVERGENT B0, `(.L_x_96) ;  /* 0x00000a0000007945 */ /* 0x000fe20003800200 */
[C---:B------:R-:W-:Y:S02]  /*59d0*/  SHF.L.U32 R51, R56.reuse, 0x10, RZ ;  /* 0x0000001038337819 */ /* 0x040fe400000006ff */
[C---:B------:R-:W-:Y:S02]  /*59e0*/  PRMT R49, R56.reuse, 0x8880, RZ ;  /* 0x0000888038317816 */ /* 0x040fe400000000ff */
[----:B------:R-:W-:Y:S02]  /*59f0*/  SHF.R.S32.HI R51, RZ, 0x18, R51 ;  /* 0x00000018ff337819 */ /* 0x000fe40000011433 */
[----:B------:R-:W-:Y:S02]  /*5a00*/  SHF.L.U32 R52, R56, 0x8, RZ ;  /* 0x0000000838347819 */ /* 0x000fe400000006ff */
[C---:B------:R-:W-:Y:S02]  /*5a10*/  PRMT R54, R58.reuse, 0x8880, RZ ;  /* 0x000088803a367816 */ /* 0x040fe400000000ff */
[----:B------:R-:W-:Y:S01]  /*5a20*/  SHF.L.U32 R53, R58, 0x8, RZ ;  /* 0x000000083a357819 */ /* 0x000fe200000006ff */
[----:B-1-3--:R-:W-:Y:S01]  /*5a30*/  LDTM.16dp32bit_t0_t15.x32 R4, tmem[UR4] ;  /* 0x00000004000479ee */ /* 0x00afe20008a80000 */
[----:B------:R-:W2:Y:S01]  /*5a40*/  LDTM.16dp32bit_t16_t31.x32 R4, tmem[UR4+0x20] ;  /* 0x00002004000479ee */ /* 0x000ea20008aa0000 */
[----:B------:R-:W-:Y:S02]  /*5a50*/  ISETP.NE.AND P6, PT, R64, RZ, PT ;  /* 0x000000ff4000720c */ /* 0x000fe40003fc5270 */
[----:B------:R-:W-:Y:S02]  /*5a60*/  IADD3 R74, PT, PT, R95, UR49, RZ ;  /* 0x000000315f4a7c10 */ /* 0x000fe4000fffe0ff */
[----:B------:R-:W-:Y:S02]  /*5a70*/  SHF.L.U32 R73, R97, 0x4, RZ ;  /* 0x0000000461497819 */ /* 0x000fe400000006ff */
[----:B------:R-:W-:Y:S02]  /*5a80*/  SHF.R.S32.HI R53, RZ, 0x18, R53 ;  /* 0x00000018ff357819 */ /* 0x000fe40000011435 */
[----:B------:R-:W-:Y:S02]  /*5a90*/  IADD3 R112, PT, PT, R74, R73, RZ ;  /* 0x000000494a707210 */ /* 0x000fe40007ffe0ff */
[----:B------:R-:W-:Y:S01]  /*5aa0*/  ISETP.NE.AND P0, PT, R105, RZ, PT ;  /* 0x000000ff6900720c */ /* 0x000fe20003f05270 */
[C---:B--2---:R-:W-:Y:S02]  /*5ab0*/  IMAD R0, R47.reuse, R4, RZ ;  /* 0x000000042f007224 */ /* 0x044fe400078e02ff */
[----:B------:R-:W-:Y:S02]  /*5ac0*/  IMAD R2, R47, R5, RZ ;  /* 0x000000052f027224 */ /* 0x000fe400078e02ff */
[----:B------:R-:W-:Y:S01]  /*5ad0*/  IMAD R0, R49, R50, R0 ;  /* 0x0000003231007224 */ /* 0x000fe200078e0200 */
[----:B------:R-:W-:Y:S01]  /*5ae0*/  SHF.R.S32.HI R49, RZ, 0x18, R52 ;  /* 0x00000018ff317819 */ /* 0x000fe20000011434 */
[----:B------:R-:W-:Y:S01]  /*5af0*/  IMAD R3, R47, R6, RZ ;  /* 0x000000062f037224 */ /* 0x000fe200078e02ff */
[----:B------:R-:W-:Y:S01]  /*5b00*/  SHF.L.U32 R52, R57, 0x10, RZ ;  /* 0x0000001039347819 */ /* 0x000fe200000006ff */
[-C--:B------:R-:W-:Y:S01]  /*5b10*/  IMAD R2, R51, R50.reuse, R2 ;  /* 0x0000003233027224 */ /* 0x080fe200078e0202 */
[----:B------:R-:W-:Y:S01]  /*5b20*/  SHF.R.S32.HI R51, RZ, 0x18, R56 ;  /* 0x00000018ff337819 */ /* 0x000fe20000011438 */
[----:B------:R-:W-:Y:S02]  /*5b30*/  IMAD R7, R47, R7, RZ ;  /* 0x000000072f077224 */ /* 0x000fe400078e02ff */
[-C--:B------:R-:W-:Y:S01]  /*5b40*/  IMAD R3, R49, R50.reuse, R3 ;  /* 0x0000003231037224 */ /* 0x080fe200078e0203 */
[----:B------:R-:W-:Y:S01]  /*5b50*/  PRMT R49, R57, 0x8880, RZ ;  /* 0x0000888039317816 */ /* 0x000fe200000000ff */
[----:B------:R-:W-:Y:S01]  /*5b60*/  IMAD R7, R51, R50, R7 ;  /* 0x0000003233077224 */ /* 0x000fe200078e0207 */
[----:B------:R-:W-:Y:S01]  /*5b70*/  SHF.R.S32.HI R51, RZ, 0x18, R52 ;  /* 0x00000018ff337819 */ /* 0x000fe20000011434 */
[----:B------:R-:W-:Y:S02]  /*5b80*/  IMAD R4, R47, R8, RZ ;  /* 0x000000082f047224 */ /* 0x000fe400078e02ff */
[----:B------:R-:W-:Y:S01]  /*5b90*/  IMAD.SHL.U32 R52, R57, 0x100, RZ ;  /* 0x0000010039347824 */ /* 0x000fe200078e00ff */
[----:B------:R-:W-:Y:S01]  /*5ba0*/  I2IP.S8.S32.SAT R65, R7, R3, RZ ;  /* 0x0000000307417239 */ /* 0x000fe200000014ff */
[----:B------:R-:W-:Y:S02]  /*5bb0*/  IMAD R5, R47, R9, RZ ;  /* 0x000000092f057224 */ /* 0x000fe400078e02ff */
[----:B------:R-:W-:Y:S01]  /*5bc0*/  IMAD R4, R49, R50, R4 ;  /* 0x0000003231047224 */ /* 0x000fe200078e0204 */
[----:B------:R-:W-:Y:S01]  /*5bd0*/  SHF.R.S32.HI R49, RZ, 0x18, R52 ;  /* 0x00000018ff317819 */ /* 0x000fe20000011434 */
[----:B------:R-:W-:Y:S01]  /*5be0*/  IMAD R6, R47, R10, RZ ;  /* 0x0000000a2f067224 */ /* 0x000fe200078e02ff */
[----:B------:R-:W-:Y:S01]  /*5bf0*/  I2IP.S8.S32.SAT R64, R2, R0, R65 ;  /* 0x0000000002407239 */ /* 0x000fe20000001441 */
[-C--:B------:R-:W-:Y:S01]  /*5c00*/  IMAD R5, R51, R50.reuse, R5 ;  /* 0x0000003233057224 */ /* 0x080fe200078e0205 */
[----:B------:R-:W-:Y:S01]  /*5c10*/  SHF.L.U32 R52, R58, 0x10, RZ ;  /* 0x000000103a347819 */ /* 0x000fe200000006ff */
[----:B------:R-:W-:Y:S01]  /*5c20*/  IMAD R11, R47, R11, RZ ;  /* 0x0000000b2f0b7224 */ /* 0x000fe200078e02ff */
[----:B------:R-:W-:Y:S01]  /*5c30*/  SHF.R.S32.HI R51, RZ, 0x18, R57 ;  /* 0x00000018ff337819 */ /* 0x000fe20000011439 */
[----:B------:R-:W-:Y:S01]  /*5c40*/  IMAD R6, R49, R50, R6 ;  /* 0x0000003231067224 */ /* 0x000fe200078e0206 */
[----:B------:R-:W-:Y:S01]  /*5c50*/  SHF.R.S32.HI R52, RZ, 0x18, R52 ;  /* 0x00000018ff347819 */ /* 0x000fe20000011434 */
[C---:B------:R-:W-:Y:S02]  /*5c60*/  IMAD R8, R47.reuse, R12, RZ ;  /* 0x0000000c2f087224 */ /* 0x040fe400078e02ff */
[----:B------:R-:W-:Y:S02]  /*5c70*/  IMAD.MOV.U32 R49, RZ, RZ, R54 ;  /* 0x000000ffff317224 */ /* 0x000fe400078e0036 */
[----:B------:R-:W-:Y:S02]  /*5c80*/  IMAD R9, R47, R13, RZ ;  /* 0x0000000d2f097224 */ /* 0x000fe400078e02ff */
[----:B------:R-:W-:Y:S01]  /*5c90*/  IMAD R11, R51, R50, R11 ;  /* 0x00000032330b7224 */ /* 0x000fe200078e020b */
[----:B------:R-:W-:Y:S01]  /*5ca0*/  SHF.R.S32.HI R51, RZ, 0x18, R58 ;  /* 0x00000018ff337819 */ /* 0x000fe2000001143a */
[----:B------:R-:W-:Y:S02]  /*5cb0*/  IMAD R10, R47, R14, RZ ;  /* 0x0000000e2f0a7224 */ /* 0x000fe400078e02ff */
[----:B------:R-:W-:Y:S01]  /*5cc0*/  IMAD R8, R49, R50, R8 ;  /* 0x0000003231087224 */ /* 0x000fe200078e0208 */
[----:B------:R-:W-:Y:S01]  /*5cd0*/  I2IP.S8.S32.SAT R65, R11, R6, RZ ;  /* 0x000000060b417239 */ /* 0x000fe200000014ff */
[----:B------:R-:W-:Y:S01]  /*5ce0*/  IMAD R15, R47, R15, RZ ;  /* 0x0000000f2f0f7224 */ /* 0x000fe200078e02ff */
[----:B------:R-:W-:Y:S01]  /*5cf0*/  PRMT R49, R59, 0x8880, RZ ;  /* 0x000088803b317816 */ /* 0x000fe200000000ff */
[----:B------:R-:W-:Y:S01]  /*5d00*/  IMAD R9, R52, R50, R9 ;  /* 0x0000003234097224 */ /* 0x000fe200078e0209 */
[----:B------:R-:W-:Y:S01]  /*5d10*/  I2IP.S8.S32.SAT R65, R5, R4, R65 ;  /* 0x0000000405417239 */ /* 0x000fe20000001441 */
[-C--:B------:R-:W-:Y:S01]  /*5d20*/  IMAD R10, R53, R50.reuse, R10 ;  /* 0x00000032350a7224 */ /* 0x080fe200078e020a */
[----:B------:R-:W-:Y:S01]  /*5d30*/  SHF.L.U32 R53, R59, 0x8, RZ ;  /* 0x000000083b357819 */ /* 0x000fe200000006ff */
[----:B------:R-:W-:Y:S01]  /*5d40*/  IMAD R15, R51, R50, R15 ;  /* 0x00000032330f7224 */ /* 0x000fe200078e020f */
[----:B------:R-:W-:Y:S01]  /*5d50*/  SHF.L.U32 R51, R59, 0x10, RZ ;  /* 0x000000103b337819 */ /* 0x000fe200000006ff */
[C---:B------:R-:W-:Y:S01]  /*5d60*/  IMAD R12, R47.reuse, R16, RZ ;  /* 0x000000102f0c7224 */ /* 0x040fe200078e02ff */
[----:B------:R-:W-:Y:S01]  /*5d70*/  SHF.R.S32.HI R53, RZ, 0x18, R53 ;  /* 0x00000018ff357819 */ /* 0x000fe20000011435 */
[C---:B------:R-:W-:Y:S01]  /*5d80*/  IMAD R13, R47.reuse, R17, RZ ;  /* 0x000000112f0d7224 */ /* 0x040fe200078e02ff */
[----:B------:R-:W-:Y:S01]  /*5d90*/  SHF.R.S32.HI R51, RZ, 0x18, R51 ;  /* 0x00000018ff337819 */ /* 0x000fe20000011433 */
[----:B------:R-:W-:Y:S01]  /*5da0*/  IMAD R14, R47, R18, RZ ;  /* 0x000000122f0e7224 */ /* 0x000fe200078e02ff */
[----:B------:R-:W-:Y:S01]  /*5db0*/  I2IP.S8.S32.SAT R66, R15, R10, RZ ;  /* 0x0000000a0f427239 */ /* 0x000fe200000014ff */
[----:B------:R-:W-:Y:S01]  /*5dc0*/  IMAD R12, R49, R50, R12 ;  /* 0x00000032310c7224 */ /* 0x000fe200078e020c */
[----:B------:R-:W-:Y:S01]  /*5dd0*/  SHF.R.S32.HI R49, RZ, 0x18, R59 ;  /* 0x00000018ff317819 */ /* 0x000fe2000001143b */
[----:B------:R-:W-:Y:S01]  /*5de0*/  IMAD R19, R47, R19, RZ ;  /* 0x000000132f137224 */ /* 0x000fe200078e02ff */
[----:B------:R-:W-:Y:S01]  /*5df0*/  I2IP.S8.S32.SAT R66, R9, R8, R66 ;  /* 0x0000000809427239 */ /* 0x000fe20000001442 */
[-C--:B------:R-:W-:Y:S01]  /*5e00*/  IMAD R13, R51, R50.reuse, R13 ;  /* 0x00000032330d7224 */ /* 0x080fe200078e020d */
[C---:B------:R-:W-:Y:S01]  /*5e10*/  PRMT R51, R60.reuse, 0x8880, RZ ;  /* 0x000088803c337816 */ /* 0x040fe200000000ff */
[-C--:B------:R-:W-:Y:S01]  /*5e20*/  IMAD R14, R53, R50.reuse, R14 ;  /* 0x00000032350e7224 */ /* 0x080fe200078e020e */
[----:B------:R-:W-:Y:S01]  /*5e30*/  PRMT R53, R61, 0x8880, RZ ;  /* 0x000088803d357816 */ /* 0x000fe200000000ff */
[----:B------:R-:W-:Y:S01]  /*5e40*/  IMAD R19, R49, R50, R19 ;  /* 0x0000003231137224 */ /* 0x000fe200078e0213 */
[----:B------:R-:W-:Y:S01]  /*5e50*/  MOV R49, R51 ;  /* 0x0000003300317202 */ /* 0x000fe20000000f00 */
[----:B------:R-:W-:Y:S02]  /*5e60*/  IMAD R16, R47, R20, RZ ;  /* 0x000000142f107224 */ /* 0x000fe400078e02ff */
[C---:B------:R-:W-:Y:S01]  /*5e70*/  IMAD.U32 R52, R60.reuse, 0x10000, RZ ;  /* 0x000100003c347824 */ /* 0x040fe200078e00ff */
[----:B------:R-:W-:Y:S01]  /*5e80*/  I2IP.S8.S32.SAT R67, R19, R14, RZ ;  /* 0x0000000e13437239 */ /* 0x000fe200000014ff */
[----:B------:R-:W-:Y:S01]  /*5e90*/  IMAD R16, R49, R50, R16 ;  /* 0x0000003231107224 */ /* 0x000fe200078e0210 */
[----:B------:R-:W-:Y:S01]  /*5ea0*/  SHF.L.U32 R49, R60, 0x8, RZ ;  /* 0x000000083c317819 */ /* 0x000fe200000006ff */
[C---:B------:R-:W-:Y:S01]  /*5eb0*/  IMAD R17, R47.reuse, R21, RZ ;  /* 0x000000152f117224 */ /* 0x040fe200078e02ff */
[----:B------:R-:W-:Y:S01]  /*5ec0*/  SHF.R.S32.HI R51, RZ, 0x18, R52 ;  /* 0x00000018ff337819 */ /* 0x000fe20000011434 */
[C---:B------:R-:W-:Y:S01]  /*5ed0*/  IMAD R18, R47.reuse, R22, RZ ;  /* 0x000000162f127224 */ /* 0x040fe200078e02ff */
[----:B------:R-:W-:Y:S01]  /*5ee0*/  SHF.R.S32.HI R49, RZ, 0x18, R49 ;  /* 0x00000018ff317819 */ /* 0x000fe20000011431 */
[----:B------:R-:W-:Y:S01]  /*5ef0*/  IMAD R23, R47, R23, RZ ;  /* 0x000000172f177224 */ /* 0x000fe200078e02ff */
[----:B------:R-:W-:Y:S01]  /*5f00*/  I2IP.S8.S32.SAT R67, R13, R12, R67 ;  /* 0x0000000c0d437239 */ /* 0x000fe20000001443 */
[----:B------:R-:W-:Y:S01]  /*5f10*/  IMAD R17, R51, R50, R17 ;  /* 0x0000003233117224 */ /* 0x000fe200078e0211 */
[C---:B------:R-:W-:Y:S01]  /*5f20*/  SHF.L.U32 R52, R61.reuse, 0x10, RZ ;  /* 0x000000103d347819 */ /* 0x040fe200000006ff */
[----:B------:R-:W-:Y:S01]  /*5f30*/  IMAD.SHL.U32 R54, R61, 0x100, RZ ;  /* 0x000001003d367824 */ /* 0x000fe200078e00ff */
[----:B------:R-:W-:Y:S01]  /*5f40*/  SHF.R.S32.HI R51, RZ, 0x18, R60 ;  /* 0x00000018ff337819 */ /* 0x000fe2000001143c */
[----:B------:R-:W-:Y:S01]  /*5f50*/  IMAD R20, R47, R24, RZ ;  /* 0x000000182f147224 */ /* 0x000fe200078e02ff */
[----:B------:R1:W-:Y:S01]  /*5f60*/  STS.128 [R95+UR49+0x2200], R64 ;  /* 0x002200405f007988 */ /* 0x0003e20008000c31 */
[-C--:B------:R-:W-:Y:S01]  /*5f70*/  IMAD R18, R49, R50.reuse, R18 ;  /* 0x0000003231127224 */ /* 0x080fe200078e0212 */
[----:B------:R-:W-:Y:S01]  /*5f80*/  SHF.R.S32.HI R52, RZ, 0x18, R52 ;  /* 0x00000018ff347819 */ /* 0x000fe20000011434 */
[----:B------:R-:W-:Y:S01]  /*5f90*/  IMAD R21, R47, R25, RZ ;  /* 0x000000192f157224 */ /* 0x000fe200078e02ff */
[----:B------:R-:W-:Y:S01]  /*5fa0*/  SHF.R.S32.HI R49, RZ, 0x18, R54 ;  /* 0x00000018ff317819 */ /* 0x000fe20000011436 */
[----:B------:R-:W-:Y:S01]  /*5fb0*/  IMAD R23, R51, R50, R23 ;  /* 0x0000003233177224 */ /* 0x000fe200078e0217 */
[----:B------:R-:W-:Y:S01]  /*5fc0*/  SHF.R.S32.HI R51, RZ, 0x18, R61 ;  /* 0x00000018ff337819 */ /* 0x000fe2000001143d */
[----:B------:R-:W-:Y:S01]  /*5fd0*/  IMAD R22, R47, R26, RZ ;  /* 0x0000001a2f167224 */ /* 0x000fe200078e02ff */
[----:B------:R-:W-:Y:S01]  /*5fe0*/  SHF.R.S32.HI R54, RZ, 0x18, R63 ;  /* 0x00000018ff367819 */ /* 0x000fe2000001143f */
[----:B------:R-:W-:Y:S01]  /*5ff0*/  IMAD R20, R53, R50, R20 ;  /* 0x0000003235147224 */ /* 0x000fe200078e0214 */
[----:B------:R-:W-:Y:S01]  /*6000*/  I2IP.S8.S32.SAT R68, R23, R18, RZ ;  /* 0x0000001217447239 */ /* 0x000fe200000014ff */
[----:B------:R-:W-:Y:S01]  /*6010*/  IMAD R27, R47, R27, RZ ;  /* 0x0000001b2f1b7224 */ /* 0x000fe200078e02ff */
[----:B------:R-:W-:Y:S01]  /*6020*/  SHF.L.U32 R53, R62, 0x8, RZ ;  /* 0x000000083e357819 */ /* 0x000fe200000006ff */
[-C--:B------:R-:W-:Y:S01]  /*6030*/  IMAD R21, R52, R50.reuse, R21 ;  /* 0x0000003234157224 */ /* 0x080fe200078e0215 */
[C---:B------:R-:W-:Y:S01]  /*6040*/  SHF.L.U32 R52, R62.reuse, 0x10, RZ ;  /* 0x000000103e347819 */ /* 0x040fe200000006ff */
[----:B------:R-:W-:Y:S01]  /*6050*/  IMAD R22, R49, R50, R22 ;  /* 0x0000003231167224 */ /* 0x000fe200078e0216 */
[----:B------:R-:W-:Y:S01]  /*6060*/  PRMT R49, R62, 0x8880, RZ ;  /* 0x000088803e317816 */ /* 0x000fe200000000ff */
[----:B------:R-:W-:Y:S01]  /*6070*/  IMAD R24, R47, R28, RZ ;  /* 0x0000001c2f187224 */ /* 0x000fe200078e02ff */
[----:B------:R-:W-:Y:S01]  /*6080*/  I2IP.S8.S32.SAT R68, R17, R16, R68 ;  /* 0x0000001011447239 */ /* 0x000fe20000001444 */
[----:B------:R-:W-:Y:S01]  /*6090*/  IMAD R27, R51, R50, R27 ;  /* 0x00000032331b7224 */ /* 0x000fe200078e021b */
[----:B------:R-:W-:Y:S01]  /*60a0*/  SHF.R.S32.HI R51, RZ, 0x18, R52 ;  /* 0x00000018ff337819 */ /* 0x000fe20000011434 */
[C---:B------:R-:W-:Y:S01]  /*60b0*/  IMAD R25, R47.reuse, R29, RZ ;  /* 0x0000001d2f197224 */ /* 0x040fe200078e02ff */
[----:B------:R-:W-:Y:S01]  /*60c0*/  SHF.R.S32.HI R53, RZ, 0x18, R53 ;  /* 0x00000018ff357819 */ /* 0x000fe20000011435 */
[----:B------:R-:W-:Y:S01]  /*60d0*/  IMAD R26, R47, R30, RZ ;  /* 0x0000001e2f1a7224 */ /* 0x000fe200078e02ff */
[----:B------:R-:W-:Y:S01]  /*60e0*/  I2IP.S8.S32.SAT R69, R27, R22, RZ ;  /* 0x000000161b457239 */ /* 0x000fe200000014ff */
[-C--:B------:R-:W-:Y:S01]  /*60f0*/  IMAD R24, R49, R50.reuse, R24 ;  /* 0x0000003231187224 */ /* 0x080fe200078e0218 */
[----:B------:R-:W-:Y:S01]  /*6100*/  SHF.L.U32 R52, R63, 0x10, RZ ;  /* 0x000000103f347819 */ /* 0x000fe200000006ff */
[----:B------:R-:W-:Y:S01]  /*6110*/  IMAD R25, R51, R50, R25 ;  /* 0x0000003233197224 */ /* 0x000fe200078e0219 */
[----:B------:R-:W-:Y:S01]  /*6120*/  I2IP.S8.S32.SAT R69, R21, R20, R69 ;  /* 0x0000001415457239 */ /* 0x000fe20000001445 */
[----:B------:R-:W-:Y:S01]  /*6130*/  IMAD R26, R53, R50, R26 ;  /* 0x00000032351a7224 */ /* 0x000fe200078e021a */
[----:B------:R-:W-:Y:S01]  /*6140*/  SHF.R.S32.HI R49, RZ, 0x18, R62 ;  /* 0x00000018ff317819 */ /* 0x000fe2000001143e */
[----:B------:R-:W-:Y:S01]  /*6150*/  IMAD R31, R47, R31, RZ ;  /* 0x0000001f2f1f7224 */ /* 0x000fe200078e02ff */
[C---:B------:R-:W-:Y:S01]  /*6160*/  PRMT R51, R63.reuse, 0x8880, RZ ;  /* 0x000088803f337816 */ /* 0x040fe200000000ff */
[----:B------:R-:W-:Y:S01]  /*6170*/  IMAD.SHL.U32 R53, R63, 0x100, RZ ;  /* 0x000001003f357824 */ /* 0x000fe200078e00ff */
[----:B------:R-:W-:Y:S01]  /*6180*/  SHF.R.S32.HI R52, RZ, 0x18, R52 ;  /* 0x00000018ff347819 */ /* 0x000fe20000011434 */
[C---:B------:R-:W-:Y:S02]  /*6190*/  IMAD R28, R47.reuse, R32, RZ ;  /* 0x000000202f1c7224 */ /* 0x040fe400078e02ff */
[----:B------:R-:W-:Y:S01]  /*61a0*/  IMAD R29, R47, R33, RZ ;  /* 0x000000212f1d7224 */ /* 0x000fe200078e02ff */
[----:B------:R-:W-:Y:S01]  /*61b0*/  SHF.R.S32.HI R53, RZ, 0x18, R53 ;  /* 0x00000018ff357819 */ /* 0x000fe20000011435 */
[-C--:B------:R-:W-:Y:S02]  /*61c0*/  IMAD R31, R49, R50.reuse, R31 ;  /* 0x00000032311f7224 */ /* 0x080fe400078e021f */
[----:B------:R-:W-:Y:S02]  /*61d0*/  IMAD R28, R51, R50, R28 ;  /* 0x00000032331c7224 */ /* 0x000fe400078e021c */
[----:B------:R-:W-:Y:S01]  /*61e0*/  IMAD R30, R47, R34, RZ ;  /* 0x000000222f1e7224 */ /* 0x000fe200078e02ff */
[----:B------:R-:W-:Y:S01]  /*61f0*/  I2IP.S8.S32.SAT R75, R31, R26, RZ ;  /* 0x0000001a1f4b7239 */ /* 0x000fe200000014ff */
[----:B------:R-:W-:Y:S02]  /*6200*/  IMAD R29, R52, R50, R29 ;  /* 0x00000032341d7224 */ /* 0x000fe400078e021d */
[----:B------:R-:W-:Y:S01]  /*6210*/  IMAD R35, R47, R35, RZ ;  /* 0x000000232f237224 */ /* 0x000fe200078e02ff */
[----:B------:R-:W-:Y:S01]  /*6220*/  I2IP.S8.S32.SAT R70, R25, R24, R75 ;  /* 0x0000001819467239 */ /* 0x000fe2000000144b */
[-C--:B------:R-:W-:Y:S01]  /*6230*/  IMAD R30, R53, R50.reuse, R30 ;  /* 0x00000032351e7224 */ /* 0x080fe200078e021e */
[----:B------:R-:W-:Y:S01]  /*6240*/  LEA R75, R100, UR49, 0x3 ;  /* 0x00000031644b7c11 */ /* 0x000fe2000f8e18ff */
[----:B------:R-:W-:Y:S05]  /*6250*/  IMAD R35, R54, R50, R35 ;  /* 0x0000003236237224 */ /* 0x000fea00078e0223 */
[----:B------:R-:W-:Y:S04]  /*6260*/  I2IP.S8.S32.SAT R76, R35, R30, RZ ;  /* 0x0000001e234c7239 */ /* 0x000fe800000014ff */
[----:B------:R-:W-:Y:S02]  /*6270*/  I2IP.S8.S32.SAT R71, R29, R28, R76 ;  /* 0x0000001c1d477239 */ /* 0x000fe4000000144c */
[----:B------:R-:W-:Y:S03]  /*6280*/  @P6 SHF.L.U32 R76, R99, 0x1f, RZ ;  /* 0x0000001f634c6819 */ /* 0x000fe600000006ff */
[----:B------:R1:W-:Y:S01]  /*6290*/  STS.128 [R112+0x2210], R68 ;  /* 0x0022104470007388 */ /* 0x0003e20000000c00 */
[----:B------:R-:W-:Y:S01]  /*62a0*/  @!PT LDS RZ, [RZ] ;  /* 0x00000000fffff984 */ /* 0x000fe20000000800 */
[----:B------:R-:W-:Y:S01]  /*62b0*/  @!PT LDS RZ, [RZ] ;  /* 0x00000000fffff984 */ /* 0x000fe20000000800 */
[----:B------:R-:W-:Y:S01]  /*62c0*/  @!PT LDS RZ, [RZ] ;  /* 0x00000000fffff984 */ /* 0x000fe20000000800 */
[----:B------:R-:W-:Y:S01]  /*62d0*/  @!PT LDS RZ, [RZ] ;  /* 0x00000000fffff984 */ /* 0x000fe20000000800 */
[----:B------:R2:W-:Y:S07]  /*62e0*/  MEMBAR.ALL.CTA ;  /* 0x0000000000007992 */ /* 0x0005ee0000008000 */
[----:B--2---:R-:W2:Y:S02]  /*62f0*/  FENCE.VIEW.ASYNC.S ;  /* 0x00000000000073c6 */ /* 0x004ea40000000000 */
[----:B--2---:R-:W-:Y:S06]  /*6300*/  BAR.SYNC.DEFER_BLOCKING 0x1, 0x80 ;  /* 0x0042000000007b1d */ /* 0x004fec0000010000 */
[----:B------:R-:W-:Y:S05]  /*6310*/  @P0 BRA `(.L_x_97) ;  /* 0x0000000000280947 */ /* 0x000fea0003800000 */
[----:B------:R-:W-:Y:S02]  /*6320*/  UIADD3 UR4, UPT, UPT, UR49, 0x2200, URZ ;  /* 0x0000220031047890 */ /* 0x000fe4000fffe0ff */
[----:B------:R-:W-:Y:S01]  /*6330*/  UIADD3 UR6, UP0, UPT, UR52, 0x680, URZ ;  /* 0x0000068034067890 */ /* 0x000fe2000ff1e0ff */
[----:B------:R-:W-:Y:S03]  /*6340*/  UMOV UR43, UR36 ;  /* 0x00000024002b7c82 */ /* 0x000fe60008000000 */
[----:B------:R-:W-:Y:S01]  /*6350*/  MOV R104, UR4 ;  /* 0x0000000400687c02 */ /* 0x000fe20008000f00 */
[----:B------:R-:W-:Y:S03]  /*6360*/  UIADD3.X UR7, UPT, UPT, URZ, UR53, URZ, UP0, !UPT ;  /* 0x00000035ff077290 */ /* 0x000fe600087fe4ff */
[----:B------:R-:W-:Y:S11]  /*6370*/  R2UR UR40, R104 ;  /* 0x00000000682872ca */ /* 0x000ff600000e0000 */
[----:B------:R-:W-:Y:S02]  /*6380*/  @!UPT UIADD3 URZ, UPT, UPT, URZ, URZ, URZ ;  /* 0x000000fffffff290 */ /* 0x000fe4000fffe0ff */
[----:B------:R2:W-:Y:S01]  /*6390*/  UTMASTG.3D [UR40], [UR6] ;  /* 0x00000028060073b5 */ /* 0x0005e20008010000 */
[----:B------:R0:W-:Y:S01]  /*63a0*/  UTMACMDFLUSH ;  /* 0x00000000000079b7 */ /* 0x0001e20000000000 */
[----:B--2---:R-:W-:Y:S04]  /*63b0*/  DEPBAR.LE SB0, 0x1 ;  /* 0x000080400000791a */ /* 0x004fe80000000000 */
.L_x_97:
[----:B------:R-:W-:Y:S05]  /*63c0*/  BSYNC.RECONVERGENT B0 ;  /* 0x0000000000007941 */ /* 0x000fea0003800200 */
.L_x_96:
[----:B------:R-:W-:Y:S06]  /*63d0*/  BAR.SYNC.DEFER_BLOCKING 0x1, 0x80 ;  /* 0x0042000000007b1d */ /* 0x000fec0000010000 */
[----:B------:R-:W2:Y:S01]  /*63e0*/  @P6 SYNCS.PHASECHK.TRANS64.TRYWAIT P0, [R75+URZ+0x60], R76 ;  /* 0x0000604c4b0065a7 */ /* 0x000ea200080011ff */
[----:B------:R-:W-:Y:S01]  /*63f0*/  BSSY B1, `(.L_x_98) ;  /* 0x000001f000017945 */ /* 0x000fe20003800000 */
[----:B--2---:R-:W-:Y:S03]  /*6400*/  @P6 SEL R55, RZ, 0x1, !P0 ;  /* 0x00000001ff376807 */ /* 0x004fe60004000000 */
[----:B------:R-:W-:Y:S05]  /*6410*/  @!P6 BRA `(.L_x_99) ;  /* 0x000000000070e947 */ /* 0x000fea0003800000 */
[----:B------:R-:W-:Y:S01]  /*6420*/  ISETP.NE.AND P1, PT, R72, RZ, PT ;  /* 0x000000ff4800720c */ /* 0x000fe20003f25270 */
[----:B------:R-:W-:Y:S01]  /*6430*/  BSSY B0, `(.L_x_100) ;  /* 0x0000008000007945 */ /* 0x000fe20003800000 */
[----:B------:R-:W-:Y:S11]  /*6440*/  ISETP.NE.AND P0, PT, R55, RZ, PT ;  /* 0x000000ff3700720c */ /* 0x000ff60003f05270 */
[----:B------:R-:W-:Y:S04]  /*6450*/  @P1 IMAD R74, R100, 0x1000, R74 ;  /* 0x00001000644a1824 */ /* 0x000fe800078e024a */
[----:B------:R-:W-:Y:S01]  /*6460*/  @P1 IMAD.IADD R73, R73, 0x1, R74 ;  /* 0x0000000149491824 */ /* 0x000fe200078e024a */
[----:B------:R-:W-:Y:S06]  /*6470*/  @P0 BRA `(.L_x_101) ;  /* 0x00000000000c0947 */ /* 0x000fec0003800000 */
[----:B------:R-:W-:Y:S04]  /*6480*/  SHF.L.U32 R0, R99, 0x1f, RZ ;  /* 0x0000001f63007819 */ /* 0x000fe800000006ff */
[----:B------:R-:W2:Y:S02]  /*6490*/  SYNCS.PHASECHK.TRANS64.TRYWAIT P0, [R75+URZ+0x60], R0 ;  /* 0x000060004b0075a7 */ /* 0x000ea400080011ff */
[----:B--2---:R-:W-:Y:S05]  /*64a0*/  @!P0 BRA `(.L_x_102) ;  /* 0x0000001400f88947 */ /* 0x004fea0003800000 */
.L_x_101:
[----:B------:R-:W-:Y:S05]  /*64b0*/  BSYNC B0 ;  /* 0x0000000000007941 */ /* 0x000fea0003800000 */
.L_x_100:
[----:B------:R-:W-:Y:S01]  /*64c0*/  ISETP.NE.AND P0, PT, R72, RZ, PT ;  /* 0x000000ff4800720c */ /* 0x000fe20003f05270 */
[----:B--2---:R-:W-:Y:S02]  /*64d0*/  VIADD R75, R75, 0x70 ;  /* 0x000000704b4b7836 */ /* 0x004fe40000000000 */
[----:B------:R-:W-:Y:S02]  /*64e0*/  IMAD.U32 R0, RZ, RZ, UR37 ;  /* 0x00000025ff007e24 */ /* 0x000fe4000f8e00ff */
[----:B------:R-:W-:Y:S03]  /*64f0*/  VIADD R100, R100, 0x1 ;  /* 0x0000000164647836 */ /* 0x000fe60000000000 */
[----:B------:R-:W-:Y:S05]  /*6500*/  PRMT R0, R0, 0x654, R75 ;  /* 0x0000065400007816 */ /* 0x000fea000000004b */
[----:B------:R2:W3:Y:S04]  /*6510*/  @P0 LDS.128 R56, [R74+0x200] ;  /* 0x000200004a380984 */ /* 0x0004e80000000c00 */
[----:B------:R2:W4:Y:S01]  /*6520*/  @P0 LDS.128 R60, [R73+0x210] ;  /* 0x00021000493c0984 */ /* 0x0005220000000c00 */
        /* <DEDUP_REMOVED lines=10> */
[----:B--23--:R-:W-:Y:S02]  /*65d0*/  LOP3.LUT R99, R99, R0, RZ, 0x3c, !PT ;  /* 0x0000000063637212 */ /* 0x00cfe400078e3cff */
.L_x_99:
[----:B------:R-:W-:Y:S05]  /*65e0*/  BSYNC B1 ;  /* 0x0000000000017941 */ /* 0x000fea0003800000 */
.L_x_98:
[----:B------:R-:W-:Y:S05]  /*65f0*/  VIADD R3, R48, 0x40 ;  /* 0x0000004030037836 */ /* 0x000fea0000000000 */
[----:B------:R-:W-:Y:S04]  /*6600*/  SHF.R.U32.HI R3, RZ, 0x15, R3 ;  /* 0x00000015ff037819 */ /* 0x000fe80000011603 */
[----:B------:R-:W-:Y:S11]  /*6610*/  LOP3.LUT P0, RZ, R3, 0x3, R96, 0x48, !PT ;  /* 0x0000000303ff7812 */ /* 0x000ff60007804860 */
[----:B------:R-:W-:Y:S02]  /*6620*/  @!UPT UIADD3 URZ, UPT, UPT, URZ, URZ, URZ ;  /* 0x000000fffffff290 */ /* 0x000fe4000fffe0ff */
[----:B------:R-:W-:Y:S05]  /*6630*/  @!P0 BRA `(.L_x_103) ;  /* 0x0000000000408947 */ /* 0x000fea0003800000 */
[----:B------:R-:W2:Y:S01]  /*6640*/  LDCU.64 UR8, c[0x4][0x70] ;  /* 0x01000e00ff0877ac */ /* 0x000ea20008000a00 */
[----:B------:R-:W-:Y:S01]  /*6650*/  MOV R3, 0x0 ;  /* 0x0000000000037802 */ /* 0x000fe20000000f00 */
[----:B------:R-:W-:Y:S02]  /*6660*/  HFMA2 R12, -RZ, RZ, 0, 5.9604644775390625e-08 ;  /* 0x00000001ff0c7431 */ /* 0x000fe400000001ff */
[----:B------:R-:W-:Y:S02]  /*6670*/  IMAD.MOV.U32 R8, RZ, RZ, 0x192 ;  /* 0x00000192ff087424 */ /* 0x000fe400078e00ff */
[----:B------:R-:W-:Y:S01]  /*6680*/  IMAD.MOV.U32 R13, RZ, RZ, RZ ;  /* 0x000000ffff0d7224 */ /* 0x000fe200078e00ff */
[----:B------:R-:W3:Y:S01]  /*6690*/  LDCU.64 UR6, c[0x4][0x78] ;  /* 0x01000f00ff0677ac */ /* 0x000ee20008000a00 */
[----:B------:R-:W1:Y:S01]  /*66a0*/  LDC.64 R2, c[0x4][R3] ;  /* 0x0100000003027b82 */ /* 0x000e620000000a00 */
[----:B------:R-:W5:Y:S01]  /*66b0*/  LDCU.64 UR4, c[0x4][0x10] ;  /* 0x01000200ff0477ac */ /* 0x000f620008000a00 */
[----:B--2---:R-:W-:Y:S01]  /*66c0*/  MOV R5, UR9 ;  /* 0x0000000900057c02 */ /* 0x004fe20008000f00 */
[----:B------:R-:W-:Y:S01]  /*66d0*/  IMAD.U32 R4, RZ, RZ, UR8 ;  /* 0x00000008ff047e24 */ /* 0x000fe2000f8e00ff */
[----:B---3--:R-:W-:Y:S01]  /*66e0*/  MOV R7, UR7 ;  /* 0x0000000700077c02 */ /* 0x008fe20008000f00 */
[----:B------:R-:W-:Y:S01]  /*66f0*/  IMAD.U32 R6, RZ, RZ, UR6 ;  /* 0x00000006ff067e24 */ /* 0x000fe2000f8e00ff */
[----:B-----5:R-:W-:Y:S01]  /*6700*/  MOV R11, UR5 ;  /* 0x00000005000b7c02 */ /* 0x020fe20008000f00 */
[----:B------:R-:W-:Y:S02]  /*6710*/  IMAD.U32 R10, RZ, RZ, UR4 ;  /* 0x00000004ff0a7e24 */ /* 0x000fe4000f8e00ff */
[----:B------:R-:W-:Y:S07]  /*6720*/  LEPC R20, `(.L_x_103) ;  /* 0x000000001014794e */ /* 0x000fee0000000000 */
[----:B-1--4-:R-:W-:Y:S05]  /*6730*/  CALL.ABS.NOINC R2 ;  /* 0x0000000002007343 */ /* 0x012fea0003c00000 */
.L_x_103:
[----:B------:R-:W-:Y:S01]  /*6740*/  ISETP.NE.AND P0, PT, R105, RZ, PT ;  /* 0x000000ff6900720c */ /* 0x000fe20003f05270 */
[----:B------:R-:W-:Y:S05]  /*6750*/  WARPSYNC.ALL ;  /* 0x0000000000007948 */ /* 0x000fea0003800000 */
[----:B------:R-:W-:Y:S01]  /*6760*/  IMAD.SHL.U32 R80, R57, 0x100, RZ ;  /* 0x0000010039507824 */ /* 0x000fe200078e00ff */
[----:B------:R-:W-:Y:S01]  /*6770*/  R2UR UR4, R48 ;  /* 0x00000000300472ca */ /* 0x000fe200000e0000 */
[----:B------:R-:W-:Y:S01]  /*6780*/  IMAD.SHL.U32 R74, R59, 0x100, RZ ;  /* 0x000001003b4a7824 */ /* 0x000fe200078e00ff */
[C---:B------:R-:W-:Y:S01]  /*6790*/  SHF.L.U32 R51, R56.reuse, 0x10, RZ ;  /* 0x0000001038337819 */ /* 0x040fe200000006ff */
[----:B-1--4-:R-:W-:Y:S01]  /*67a0*/  IMAD.SHL.U32 R68, R61, 0x100, RZ ;  /* 0x000001003d447824 */ /* 0x012fe200078e00ff */
[C---:B------:R-:W-:Y:S01]  /*67b0*/  PRMT R49, R56.reuse, 0x8880, RZ ;  /* 0x0000888038317816 */ /* 0x040fe200000000ff */
[----:B------:R-:W-:Y:S01]  /*67c0*/  BSSY.RECONVERGENT B0, `(.L_x_104) ;  /* 0x000009e000007945 */ /* 0x000fe20003800200 */
[----:B------:R-:W-:Y:S02]  /*67d0*/  SHF.L.U32 R53, R56, 0x8, RZ ;  /* 0x0000000838357819 */ /* 0x000fe400000006ff */
[----:B------:R-:W-:Y:S02]  /*67e0*/  SHF.R.S32.HI R51, RZ, 0x18, R51 ;  /* 0x00000018ff337819 */ /* 0x000fe40000011433 */
[C---:B------:R-:W-:Y:S02]  /*67f0*/  PRMT R82, R57.reuse, 0x8880, RZ ;  /* 0x0000888039527816 */ /* 0x040fe400000000ff */
[----:B------:R-:W-:Y:S01]  /*6800*/  SHF.R.S32.HI R53, RZ, 0x18, R53 ;  /* 0x00000018ff357819 */ /* 0x000fe20000011435 */
[----:B------:R-:W-:Y:S01]  /*6810*/  LDTM.16dp32bit_t0_t15.x32 R4, tmem[UR4+0x40] ;  /* 0x00004004000479ee */ /* 0x000fe20008a80000 */
[----:B------:R-:W1:Y:S01]  /*6820*/  LDTM.16dp32bit_t16_t31.x32 R4, tmem[UR4+0x60] ;  /* 0x00006004000479ee */ /* 0x000e620008aa0000 */
[----:B------:R-:W-:Y:S01]  /*6830*/  NOP ;  /* 0x0000000000007918 */ /* 0x000fe20000000000 */
[----:B------:R-:W-:Y:S02]  /*6840*/  R2UR UR5, R108 ;  /* 0x000000006c0572ca */ /* 0x000fe400000e0000 */
[----:B------:R-:W-:Y:S02]  /*6850*/  SHF.R.S32.HI R52, RZ, 0x18, R56 ;  /* 0x00000018ff347819 */ /* 0x000fe40000011438 */
[----:B------:R-:W-:Y:S02]  /*6860*/  SHF.L.U32 R81, R57, 0x10, RZ ;  /* 0x0000001039517819 */ /* 0x000fe400000006ff */
[C---:B------:R-:W-:Y:S02]  /*6870*/  PRMT R79, R58.reuse, 0x8880, RZ ;  /* 0x000088803a4f7816 */ /* 0x040fe400000000ff */
[----:B------:R-:W-:Y:S02]  /*6880*/  SHF.R.S32.HI R54, RZ, 0x18, R57 ;  /* 0x00000018ff367819 */ /* 0x000fe40000011439 */
[----:B------:R-:W-:Y:S02]  /*6890*/  SHF.L.U32 R78, R58, 0x10, RZ ;  /* 0x000000103a4e7819 */ /* 0x000fe400000006ff */
[C---:B------:R-:W-:Y:S01]  /*68a0*/  PRMT R76, R59.reuse, 0x8880, RZ ;  /* 0x000088803b4c7816 */ /* 0x040fe200000000ff */
[----:B------:R-:W-:Y:S01]  /*68b0*/  UIADD3 UR5, UPT, UPT, UR5, 0xd0, URZ ;  /* 0x000000d005057890 */ /* 0x000fe2000fffe0ff */
[----:B------:R-:W-:Y:S02]  /*68c0*/  SHF.R.S32.HI R55, RZ, 0x18, R58 ;  /* 0x00000018ff377819 */ /* 0x000fe4000001143a */
[----:B------:R-:W-:Y:S01]  /*68d0*/  SHF.L.U32 R75, R59, 0x10, RZ ;  /* 0x000000103b4b7819 */ /* 0x000fe200000006ff */
[----:B------:R-:W-:Y:S01]  /*68e0*/  UPRMT UR5, UR37, 0x654, UR5 ;  /* 0x0000065425057896 */ /* 0x000fe20008000005 */
[C---:B------:R-:W-:Y:S02]  /*68f0*/  PRMT R73, R60.reuse, 0x8880, RZ ;  /* 0x000088803c497816 */ /* 0x040fe400000000ff */
[----:B------:R-:W-:Y:S01]  /*6900*/  SHF.R.S32.HI R56, RZ, 0x18, R59 ;  /* 0x00000018ff387819 */ /* 0x000fe2000001143b */
[C---:B-1----:R-:W-:Y:S01]  /*6910*/  IMAD R4, R47.reuse, R4, RZ ;  /* 0x000000042f047224 */ /* 0x042fe200078e02ff */
[----:B------:R-:W-:Y:S01]  /*6920*/  SHF.L.U32 R72, R60, 0x10, RZ ;  /* 0x000000103c487819 */ /* 0x000fe200000006ff */
[----:B------:R-:W-:Y:S01]  /*6930*/  IMAD R5, R47, R5, RZ ;  /* 0x000000052f057224 */ /* 0x000fe200078e02ff */
[----:B------:R-:W-:Y:S01]  /*6940*/  PRMT R70, R61, 0x8880, RZ ;  /* 0x000088803d467816 */ /* 0x000fe200000000ff */
[----:B------:R-:W-:Y:S01]  /*6950*/  IMAD R6, R47, R6, RZ ;  /* 0x000000062f067224 */ /* 0x000fe200078e02ff */
[----:B------:R-:W-:Y:S01]  /*6960*/  SYNCS.ARRIVE.TRANS64.RED.A1T0 RZ, [UR5], RZ ;  /* 0x000000ffffff79a7 */ /* 0x000fe20008100405 */
[----:B------:R-:W-:Y:S01]  /*6970*/  IMAD R4, R49, R50, R4 ;  /* 0x0000003231047224 */ /* 0x000fe200078e0204 */
[----:B------:R-:W-:Y:S01]  /*6980*/  MOV R49, R82 ;  /* 0x0000005200317202 */ /* 0x000fe20000000f00 */
[----:B------:R-:W-:Y:S01]  /*6990*/  IMAD R7, R47, R7, RZ ;  /* 0x000000072f077224 */ /* 0x000fe200078e02ff */
[----:B------:R-:W-:Y:S01]  /*69a0*/  SHF.R.S32.HI R57, RZ, 0x18, R60 ;  /* 0x00000018ff397819 */ /* 0x000fe2000001143c */
[-C--:B------:R-:W-:Y:S01]  /*69b0*/  IMAD R5, R51, R50.reuse, R5 ;  /* 0x0000003233057224 */ /* 0x080fe200078e0205 */
[----:B------:R-:W-:Y:S01]  /*69c0*/  SHF.R.S32.HI R51, RZ, 0x18, R81 ;  /* 0x00000018ff337819 */ /* 0x000fe20000011451 */
[----:B------:R-:W-:Y:S01]  /*69d0*/  IMAD R6, R53, R50, R6 ;  /* 0x0000003235067224 */ /* 0x000fe200078e0206 */
[----:B------:R-:W-:Y:S01]  /*69e0*/  SHF.R.S32.HI R53, RZ, 0x18, R80 ;  /* 0x00000018ff357819 */ /* 0x000fe20000011450 */
[----:B------:R-:W-:Y:S01]  /*69f0*/  IMAD R8, R47, R8, RZ ;  /* 0x000000082f087224 */ /* 0x000fe200078e02ff */
[----:B------:R-:W-:Y:S01]  /*6a00*/  SHF.L.U32 R69, R61, 0x10, RZ ;  /* 0x000000103d457819 */ /* 0x000fe200000006ff */
[----:B------:R-:W-:Y:S01]  /*6a10*/  IMAD R7, R52, R50, R7 ;  /* 0x0000003234077224 */ /* 0x000fe200078e0207 */
[----:B------:R-:W-:Y:S01]  /*6a20*/  SHF.R.S32.HI R52, RZ, 0x18, R75 ;  /* 0x00000018ff347819 */ /* 0x000fe2000001144b */
[C---:B------:R-:W-:Y:S01]  /*6a30*/  IMAD R9, R47.reuse, R9, RZ ;  /* 0x000000092f097224 */ /* 0x040fe200078e02ff */
[----:B------:R-:W-:Y:S01]  /*6a40*/  PRMT R67, R62, 0x8880, RZ ;  /* 0x000088803e437816 */ /* 0x000fe200000000ff */
[----:B------:R-:W-:Y:S01]  /*6a50*/  IMAD R10, R47, R10, RZ ;  /* 0x0000000a2f0a7224 */ /* 0x000fe200078e02ff */
[----:B------:R-:W-:Y:S01]  /*6a60*/  I2IP.S8.S32.SAT R108, R7, R6, RZ ;  /* 0x00000006076c7239 */ /* 0x000fe200000014ff */
[----:B------:R-:W-:Y:S01]  /*6a70*/  IMAD R8, R49, R50, R8 ;  /* 0x0000003231087224 */ /* 0x000fe200078e0208 */
[----:B------:R-:W-:Y:S01]  /*6a80*/  MOV R49, R79 ;  /* 0x0000004f00317202 */ /* 0x000fe20000000f00 */
[----:B------:R-:W-:Y:S01]  /*6a90*/  IMAD R11, R47, R11, RZ ;  /* 0x0000000b2f0b7224 */ /* 0x000fe200078e02ff */
[----:B------:R-:W-:Y:S01]  /*6aa0*/  I2IP.S8.S32.SAT R108, R5, R4, R108 ;  /* 0x00000004056c7239 */ /* 0x000fe2000000146c */
[-C--:B------:R-:W-:Y:S01]  /*6ab0*/  IMAD R9, R51, R50.reuse, R9 ;  /* 0x0000003233097224 */ /* 0x080fe200078e0209 */
[----:B------:R-:W-:Y:S01]  /*6ac0*/  SHF.R.S32.HI R51, RZ, 0x18, R78 ;  /* 0x00000018ff337819 */ /* 0x000fe2000001144e */
[----:B------:R-:W-:Y:S01]  /*6ad0*/  IMAD R10, R53, R50, R10 ;  /* 0x00000032350a7224 */ /* 0x000fe200078e020a */
[----:B------:R-:W-:Y:S01]  /*6ae0*/  SHF.R.S32.HI R53, RZ, 0x18, R74 ;  /* 0x00000018ff357819 */ /* 0x000fe2000001144a */
[C---:B------:R-:W-:Y:S01]  /*6af0*/  IMAD R12, R47.reuse, R12, RZ ;  /* 0x0000000c2f0c7224 */ /* 0x040fe200078e02ff */
[----:B------:R-:W-:Y:S01]  /*6b00*/  SHF.L.U32 R77, R58, 0x8, RZ ;  /* 0x000000083a4d7819 */ /* 0x000fe200000006ff */
[-C--:B------:R-:W-:Y:S01]  /*6b10*/  IMAD R11, R54, R50.reuse, R11 ;  /* 0x00000032360b7224 */ /* 0x080fe200078e020b */
[----:B------:R-:W-:Y:S01]  /*6b20*/  SHF.R.S32.HI R58, RZ, 0x18, R61 ;  /* 0x00000018ff3a7819 */ /* 0x000fe2000001143d */
[----:B------:R-:W-:Y:S01]  /*6b30*/  IMAD R13, R47, R13, RZ ;  /* 0x0000000d2f0d7224 */ /* 0x000fe200078e02ff */
[----:B------:R-:W-:Y:S01]  /*6b40*/  SHF.L.U32 R66, R62, 0x10, RZ ;  /* 0x000000103e427819 */ /* 0x000fe200000006ff */
[----:B------:R-:W-:Y:S01]  /*6b50*/  IMAD R12, R49, R50, R12 ;  /* 0x00000032310c7224 */ /* 0x000fe200078e020c */
[----:B------:R-:W-:Y:S01]  /*6b60*/  SHF.R.S32.HI R49, RZ, 0x18, R77 ;  /* 0x00000018ff317819 */ /* 0x000fe2000001144d */
[----:B------:R-:W-:Y:S01]  /*6b70*/  IMAD R14, R47, R14, RZ ;  /* 0x0000000e2f0e7224 */ /* 0x000fe200078e02ff */
[----:B------:R-:W-:Y:S01]  /*6b80*/  I2IP.S8.S32.SAT R109, R11, R10, RZ ;  /* 0x0000000a0b6d7239 */ /* 0x000fe200000014ff */
[----:B------:R-:W-:Y:S01]  /*6b90*/  IMAD R15, R47, R15, RZ ;  /* 0x0000000f2f0f7224 */ /* 0x000fe200078e02ff */
[----:B------:R-:W-:Y:S01]  /*6ba0*/  PRMT R64, R63, 0x8880, RZ ;  /* 0x000088803f407816 */ /* 0x000fe200000000ff */
[----:B------:R-:W-:Y:S01]  /*6bb0*/  IMAD R13, R51, R50, R13 ;  /* 0x00000032330d7224 */ /* 0x000fe200078e020d */
[----:B------:R-:W-:Y:S01]  /*6bc0*/  MOV R51, R76 ;  /* 0x0000004c00337202 */ /* 0x000fe20000000f00 */
[----:B------:R-:W-:Y:S01]  /*6bd0*/  IMAD R16, R47, R16, RZ ;  /* 0x000000102f107224 */ /* 0x000fe200078e02ff */
[----:B------:R-:W-:Y:S01]  /*6be0*/  I2IP.S8.S32.SAT R109, R9, R8, R109 ;  /* 0x00000008096d7239 */ /* 0x000fe2000000146d */
[-C--:B------:R-:W-:Y:S01]  /*6bf0*/  IMAD R14, R49, R50.reuse, R14 ;  /* 0x00000032310e7224 */ /* 0x080fe200078e020e */
[----:B------:R-:W-:Y:S01]  /*6c00*/  SHF.R.S32.HI R59, RZ, 0x18, R62 ;  /* 0x00000018ff3b7819 */ /* 0x000fe2000001143e */
[----:B------:R-:W-:Y:S01]  /*6c10*/  IMAD R17, R47, R17, RZ ;  /* 0x000000112f117224 */ /* 0x000fe200078e02ff */
[----:B------:R-:W-:Y:S01]  /*6c20*/  SHF.L.U32 R71, R60, 0x8, RZ ;  /* 0x000000083c477819 */ /* 0x000fe200000006ff */
[----:B------:R-:W-:Y:S01]  /*6c30*/  IMAD R15, R55, R50, R15 ;  /* 0x00000032370f7224 */ /* 0x000fe200078e020f */
[----:B------:R-:W-:Y:S01]  /*6c40*/  SHF.R.S32.HI R60, RZ, 0x18, R63 ;  /* 0x00000018ff3c7819 */ /* 0x000fe2000001143f */
[----:B------:R-:W-:Y:S01]  /*6c50*/  IMAD R18, R47, R18, RZ ;  /* 0x000000122f127224 */ /* 0x000fe200078e02ff */
[----:B------:R-:W-:Y:S01]  /*6c60*/  SHF.L.U32 R65, R62, 0x8, RZ ;  /* 0x000000083e417819 */ /* 0x000fe200000006ff */
[----:B------:R-:W-:Y:S01]  /*6c70*/  IMAD R16, R51, R50, R16 ;  /* 0x0000003233107224 */ /* 0x000fe200078e0210 */
[----:B------:R-:W-:Y:S01]  /*6c80*/  I2IP.S8.S32.SAT R110, R15, R14, RZ ;  /* 0x0000000e0f6e7239 */ /* 0x000fe200000014ff */
[----:B------:R-:W-:Y:S01]  /*6c90*/  IMAD R19, R47, R19, RZ ;  /* 0x000000132f137224 */ /* 0x000fe200078e02ff */
[----:B------:R-:W-:Y:S01]  /*6ca0*/  SHF.R.S32.HI R51, RZ, 0x18, R72 ;  /* 0x00000018ff337819 */ /* 0x000fe20000011448 */
[----:B------:R-:W-:Y:S01]  /*6cb0*/  IMAD R17, R52, R50, R17 ;  /* 0x0000003234117224 */ /* 0x000fe200078e0211 */
[----:B------:R-:W-:Y:S01]  /*6cc0*/  I2IP.S8.S32.SAT R110, R13, R12, R110 ;  /* 0x0000000c0d6e7239 */ /* 0x000fe2000000146e */
[----:B------:R-:W-:Y:S01]  /*6cd0*/  IMAD R0, R47, R20, RZ ;  /* 0x000000142f007224 */ /* 0x000fe200078e02ff */
[----:B------:R-:W-:Y:S01]  /*6ce0*/  SHF.R.S32.HI R52, RZ, 0x18, R71 ;  /* 0x00000018ff347819 */ /* 0x000fe20000011447 */
[-C--:B------:R-:W-:Y:S01]  /*6cf0*/  IMAD R18, R53, R50.reuse, R18 ;  /* 0x0000003235127224 */ /* 0x080fe200078e0212 */
[----:B------:R-:W-:Y:S01]  /*6d00*/  SHF.R.S32.HI R53, RZ, 0x18, R68 ;  /* 0x00000018ff357819 */ /* 0x000fe20000011444 */
[----:B------:R-:W-:Y:S01]  /*6d10*/  IMAD.MOV.U32 R49, RZ, RZ, R73 ;  /* 0x000000ffff317224 */ /* 0x000fe200078e0049 */
[----:B------:R-:W-:Y:S01]  /*6d20*/  SHF.L.U32 R62, R63, 0x10, RZ ;  /* 0x000000103f3e7819 */ /* 0x000fe200000006ff */
[C---:B------:R-:W-:Y:S02]  /*6d30*/  IMAD R2, R47.reuse, R21, RZ ;  /* 0x000000152f027224 */ /* 0x040fe400078e02ff */
[----:B------:R-:W-:Y:S02]  /*6d40*/  IMAD R19, R56, R50, R19 ;  /* 0x0000003238137224 */ /* 0x000fe400078e0213 */
[----:B------:R-:W-:Y:S02]  /*6d50*/  IMAD R3, R47, R22, RZ ;  /* 0x000000162f037224 */ /* 0x000fe400078e02ff */
[----:B------:R-:W-:Y:S01]  /*6d60*/  IMAD R0, R49, R50, R0 ;  /* 0x0000003231007224 */ /* 0x000fe200078e0200 */
[----:B------:R-:W-:Y:S01]  /*6d70*/  I2IP.S8.S32.SAT R111, R19, R18, RZ ;  /* 0x00000012136f7239 */ /* 0x000fe200000014ff */
[----:B------:R-:W-:Y:S01]  /*6d80*/  IMAD R23, R47, R23, RZ ;  /* 0x000000172f177224 */ /* 0x000fe200078e02ff */
[----:B------:R-:W-:Y:S01]  /*6d90*/  MOV R49, R70 ;  /* 0x0000004600317202 */ /* 0x000fe20000000f00 */
[----:B------:R-:W-:Y:S01]  /*6da0*/  IMAD R2, R51, R50, R2 ;  /* 0x0000003233027224 */ /* 0x000fe200078e0202 */
[----:B------:R-:W-:Y:S01]  /*6db0*/  I2IP.S8.S32.SAT R111, R17, R16, R111 ;  /* 0x00000010116f7239 */ /* 0x000fe2000000146f */
[C---:B------:R-:W-:Y:S01]  /*6dc0*/  IMAD R20, R47.reuse, R24, RZ ;  /* 0x000000182f147224 */ /* 0x040fe200078e02ff */
[----:B------:R-:W-:Y:S01]  /*6dd0*/  SHF.R.S32.HI R51, RZ, 0x18, R69 ;  /* 0x00000018ff337819 */ /* 0x000fe20000011445 */
[-C--:B------:R-:W-:Y:S01]  /*6de0*/  IMAD R3, R52, R50.reuse, R3 ;  /* 0x0000003234037224 */ /* 0x080fe200078e0203 */
[----:B------:R-:W-:Y:S01]  /*6df0*/  SHF.R.S32.HI R52, RZ, 0x18, R62 ;  /* 0x00000018ff347819 */ /* 0x000fe2000001143e */
[----:B------:R-:W-:Y:S01]  /*6e00*/  IMAD R21, R47, R25, RZ ;  /* 0x000000192f157224 */ /* 0x000fe200078e02ff */
[----:B------:R1:W-:Y:S01]  /*6e10*/  STS.128 [R95+UR49+0x3200], R108 ;  /* 0x0032006c5f007988 */ /* 0x0003e20008000c31 */
[----:B------:R-:W-:Y:S02]  /*6e20*/  IMAD R23, R57, R50, R23 ;  /* 0x0000003239177224 */ /* 0x000fe400078e0217 */
[----:B------:R-:W-:Y:S02]  /*6e30*/  IMAD R22, R47, R26, RZ ;  /* 0x0000001a2f167224 */ /* 0x000fe400078e02ff */
[-C--:B------:R-:W-:Y:S01]  /*6e40*/  IMAD R20, R49, R50.reuse, R20 ;  /* 0x0000003231147224 */ /* 0x080fe200078e0214 */
[----:B------:R-:W-:Y:S01]  /*6e50*/  I2IP.S8.S32.SAT R113, R23, R3, RZ ;  /* 0x0000000317717239 */ /* 0x000fe200000014ff */
[----:B------:R-:W-:Y:S01]  /*6e60*/  IMAD R27, R47, R27, RZ ;  /* 0x0000001b2f1b7224 */ /* 0x000fe200078e02ff */
[----:B------:R-:W-:Y:S01]  /*6e70*/  MOV R49, R67 ;  /* 0x0000004300317202 */ /* 0x000fe20000000f00 */
[----:B------:R-:W-:Y:S01]  /*6e80*/  IMAD R21, R51, R50, R21 ;  /* 0x0000003233157224 */ /* 0x000fe200078e0215 */
[----:B------:R-:W-:Y:S01]  /*6e90*/  I2IP.S8.S32.SAT R116, R2, R0, R113 ;  /* 0x0000000002747239 */ /* 0x000fe20000001471 */
[----:B------:R-:W-:Y:S01]  /*6ea0*/  IMAD R24, R47, R28, RZ ;  /* 0x0000001c2f187224 */ /* 0x000fe200078e02ff */
[----:B------:R-:W-:Y:S01]  /*6eb0*/  SHF.R.S32.HI R51, RZ, 0x18, R66 ;  /* 0x00000018ff337819 */ /* 0x000fe20000011442 */
[-C--:B------:R-:W-:Y:S01]  /*6ec0*/  IMAD R22, R53, R50.reuse, R22 ;  /* 0x0000003235167224 */ /* 0x080fe200078e0216 */
[----:B------:R-:W-:Y:S01]  /*6ed0*/  IADD3 R113, PT, PT, R44, 0x1, RZ ;  /* 0x000000012c717810 */ /* 0x000fe20007ffe0ff */
[-C--:B------:R-:W-:Y:S02]  /*6ee0*/  IMAD R27, R58, R50.reuse, R27 ;  /* 0x000000323a1b7224 */ /* 0x080fe400078e021b */
[----:B------:R-:W-:Y:S02]  /*6ef0*/  IMAD R25, R47, R29, RZ ;  /* 0x0000001d2f197224 */ /* 0x000fe400078e02ff */
[----:B------:R-:W-:Y:S01]  /*6f00*/  IMAD R24, R49, R50, R24 ;  /* 0x0000003231187224 */ /* 0x000fe200078e0218 */
[----:B------:R-:W-:Y:S01]  /*6f10*/  SHF.R.S32.HI R49, RZ, 0x18, R65 ;  /* 0x00000018ff317819 */ /* 0x000fe20000011441 */
[----:B------:R-:W-:Y:S01]  /*6f20*/  IMAD R26, R47, R30, RZ ;  /* 0x0000001e2f1a7224 */ /* 0x000fe200078e02ff */
[----:B------:R-:W-:Y:S01]  /*6f30*/  I2IP.S8.S32.SAT R117, R27, R22, RZ ;  /* 0x000000161b757239 */ /* 0x000fe200000014ff */
[----:B------:R-:W-:Y:S02]  /*6f40*/  IMAD.SHL.U32 R61, R63, 0x100, RZ ;  /* 0x000001003f3d7824 */ /* 0x000fe400078e00ff */
[----:B------:R-:W-:Y:S01]  /*6f50*/  IMAD R31, R47, R31, RZ ;  /* 0x0000001f2f1f7224 */ /* 0x000fe200078e02ff */
[----:B------:R-:W-:Y:S01]  /*6f60*/  I2IP.S8.S32.SAT R117, R21, R20, R117 ;  /* 0x0000001415757239 */ /* 0x000fe20000001475 */
[----:B------:R-:W-:Y:S01]  /*6f70*/  IMAD R25, R51, R50, R25 ;  /* 0x0000003233197224 */ /* 0x000fe200078e0219 */
[----:B------:R-:W-:Y:S01]  /*6f80*/  MOV R51, R64 ;  /* 0x0000004000337202 */ /* 0x000fe20000000f00 */
[----:B------:R-:W-:Y:S01]  /*6f90*/  IMAD R28, R47, R32, RZ ;  /* 0x000000202f1c7224 */ /* 0x000fe200078e02ff */
[----:B------:R-:W-:Y:S01]  /*6fa0*/  SHF.R.S32.HI R53, RZ, 0x18, R61 ;  /* 0x00000018ff357819 */ /* 0x000fe2000001143d */
[-C--:B------:R-:W-:Y:S02]  /*6fb0*/  IMAD R26, R49, R50.reuse, R26 ;  /* 0x00000032311a7224 */ /* 0x080fe400078e021a */
[----:B------:R-:W-:Y:S02]  /*6fc0*/  IMAD R29, R47, R33, RZ ;  /* 0x000000212f1d7224 */ /* 0x000fe400078e02ff */
[-C--:B------:R-:W-:Y:S02]  /*6fd0*/  IMAD R31, R59, R50.reuse, R31 ;  /* 0x000000323b1f7224 */ /* 0x080fe400078e021f */
[----:B------:R-:W-:Y:S02]  /*6fe0*/  IMAD R28, R51, R50, R28 ;  /* 0x00000032331c7224 */ /* 0x000fe400078e021c */
[----:B------:R-:W-:Y:S01]  /*6ff0*/  IMAD R30, R47, R34, RZ ;  /* 0x000000222f1e7224 */ /* 0x000fe200078e02ff */
[----:B------:R-:W-:Y:S01]  /*7000*/  I2IP.S8.S32.SAT R114, R31, R26, RZ ;  /* 0x0000001a1f727239 */ /* 0x000fe200000014ff */
[----:B------:R-:W-:Y:S02]  /*7010*/  IMAD R29, R52, R50, R29 ;  /* 0x00000032341d7224 */ /* 0x000fe400078e021d */
[----:B------:R-:W-:Y:S01]  /*7020*/  IMAD R35, R47, R35, RZ ;  /* 0x000000232f237224 */ /* 0x000fe200078e02ff */
[----:B------:R-:W-:Y:S01]  /*7030*/  I2IP.S8.S32.SAT R118, R25, R24, R114 ;  /* 0x0000001819767239 */ /* 0x000fe20000001472 */
[-C--:B------:R-:W-:Y:S02]  /*7040*/  IMAD R30, R53, R50.reuse, R30 ;  /* 0x00000032351e7224 */ /* 0x080fe400078e021e */
[----:B------:R-:W-:Y:S05]  /*7050*/  IMAD R35, R60, R50, R35 ;  /* 0x000000323c237224 */ /* 0x000fea00078e0223 */
[----:B------:R-:W-:Y:S04]  /*7060*/  I2IP.S8.S32.SAT R115, R35, R30, RZ ;  /* 0x0000001e23737239 */ /* 0x000fe800000014ff */
[----:B------:R-:W-:Y:S05]  /*7070*/  I2IP.S8.S32.SAT R119, R29, R28, R115 ;  /* 0x0000001c1d777239 */ /* 0x000fea0000001473 */
        /* <DEDUP_REMOVED lines=9> */
[----:B------:R-:W-:Y:S02]  /*7110*/  UIADD3 UR8, UP0, UPT, UR52, 0x680, URZ ;  /* 0x0000068034087890 */ /* 0x000fe4000ff1e0ff */
[----:B------:R-:W-:Y:S02]  /*7120*/  UIADD3 UR5, UPT, UPT, UR41, 0x40, URZ ;  /* 0x0000004029057890 */ /* 0x000fe4000fffe0ff */
[----:B------:R-:W-:Y:S02]  /*7130*/  UIADD3 UR4, UPT, UPT, UR49, 0x3200, URZ ;  /* 0x0000320031047890 */ /* 0x000fe4000fffe0ff */
[----:B------:R-:W-:Y:S01]  /*7140*/  UIADD3.X UR9, UPT, UPT, URZ, UR53, URZ, UP0, !UPT ;  /* 0x00000035ff097290 */ /* 0x000fe200087fe4ff */
[----:B------:R-:W-:Y:S01]  /*7150*/  UMOV UR6, UR42 ;  /* 0x0000002a00067c82 */ /* 0x000fe20008000000 */
[----:B------:R-:W-:Y:S07]  /*7160*/  UMOV UR7, UR36 ;  /* 0x0000002400077c82 */ /* 0x000fee0008000000 */
[----:B------:R2:W-:Y:S01]  /*7170*/  UTMASTG.3D [UR4], [UR8] ;  /* 0x00000004080073b5 */ /* 0x0005e20008010000 */
[----:B------:R0:W-:Y:S01]  /*7180*/  UTMACMDFLUSH ;  /* 0x00000000000079b7 */ /* 0x0001e20000000000 */
[----:B--2---:R-:W-:Y:S04]  /*7190*/  DEPBAR.LE SB0, 0x1 ;  /* 0x000080400000791a */ /* 0x004fe80000000000 */
.L_x_105:
[----:B------:R-:W-:Y:S05]  /*71a0*/  BSYNC.RECONVERGENT B0 ;  /* 0x0000000000007941 */ /* 0x000fea0003800200 */
.L_x_104:
[----:B------:R-:W-:Y:S01]  /*71b0*/  BAR.SYNC.DEFER_BLOCKING 0x1, 0x80 ;  /* 0x0042000000007b1d */ /* 0x000fe20000010000 */
[----:B------:R-:W-:Y:S01]  /*71c0*/  ISETP.NE.AND P2, PT, R106, RZ, PT ;  /* 0x000000ff6a00720c */ /* 0x000fe20003f45270 */
[----:B------:R-:W-:Y:S01]  /*71d0*/  IMAD.IADD R20, R43, 0x1, R83 ;  /* 0x000000012b147824 */ /* 0x000fe200078e0253 */
[----:B------:R-:W-:Y:S01]  /*71e0*/  ISETP.NE.AND P0, PT, R107, 0x2, PT ;  /* 0x000000026b00780c */ /* 0x000fe20003f05270 */
[----:B------:R-:W-:Y:S01]  /*71f0*/  IMAD.IADD R21, R45, 0x1, R90 ;  /* 0x000000012d157824 */ /* 0x000fe200078e025a */
[----:B------:R-:W-:Y:S02]  /*7200*/  ISETP.NE.AND P1, PT, R113, 0x4, PT ;  /* 0x000000047100780c */ /* 0x000fe40003f25270 */
[----:B------:R-:W-:Y:S02]  /*7210*/  SEL R0, RZ, 0x1, P0 ;  /* 0x00000001ff007807 */ /* 0x000fe40000000000 */
[----:B------:R-:W-:Y:S02]  /*7220*/  SEL R3, RZ, 0x1, P1 ;  /* 0x00000001ff037807 */ /* 0x000fe40000800000 */
[----:B------:R-:W-:Y:S02]  /*7230*/  LOP3.LUT R101, R101, R0, RZ, 0x3c, !PT ;  /* 0x0000000065657212 */ /* 0x000fe400078e3cff */
[----:B------:R-:W-:Y:S02]  /*7240*/  LOP3.LUT R102, R102, R3, RZ, 0x3c, !PT ;  /* 0x0000000366667212 */ /* 0x000fe400078e3cff */
[----:B------:R-:W-:Y:S02]  /*7250*/  @P2 R2UR UR36, R98 ;  /* 0x00000000622422ca */ /* 0x000fe400000e0000 */
[----:B------:R-:W-:Y:S02]  /*7260*/  SEL R107, R107, RZ, P0 ;  /* 0x000000ff6b6b7207 */ /* 0x000fe40000000000 */
[----:B------:R-:W-:Y:S01]  /*7270*/  SEL R44, R113, RZ, P1 ;  /* 0x000000ff712c7207 */ /* 0x000fe20000800000 */
[----:B------:R-:W-:Y:S10]  /*7280*/  @P2 BRA `(.L_x_106) ;  /* 0xffffffd400d82947 */ /* 0x000ff4000383ffff */
[----:B------:R-:W-:Y:S05]  /*7290*/  EXIT ;  /* 0x000000000000794d */ /* 0x000fea0003800000 */
.L_x_19:
[----:B--2---:R2:W1:Y:S02]  /*72a0*/  SYNCS.PHASECHK.TRANS64.TRYWAIT P0, [R3+URZ+0x100], R2 ;  /* 0x00010002030075a7 */ /* 0x00446400080011ff */
[----:B-1----:R-:W-:Y:S05]  /*72b0*/  @!P0 NANOSLEEP.SYNCS 0x989680 ;  /* 0x009896800000895d */ /* 0x002fea0003900000 */
[----:B------:R-:W1:Y:S02]  /*72c0*/  @!P0 SYNCS.PHASECHK.TRANS64 P0, [R3+URZ+0x100], R2 ;  /* 0x00010002030085a7 */ /* 0x000e6400080010ff */
[----:B-1----:R-:W-:Y:S05]  /*72d0*/  @!P0 BRA `(.L_x_19) ;  /* 0xfffffffc00f08947 */ /* 0x002fea000383ffff */
[----:B------:R-:W-:Y:S05]  /*72e0*/  BRA `(.L_x_107) ;  /* 0xffffffa000bc7947 */ /* 0x000fea000383ffff */
.L_x_22:
[----:B-1----:R-:W-:-:S07]  /*72f0*/  MOV R2, UR33 ;  /* 0x0000002100027c02 */ /* 0x002fce0008000f00 */
.L_x_108:
[----:B-1----:R1:W2:Y:S02]  /*7300*/  SYNCS.PHASECHK.TRANS64.TRYWAIT P0, [R2+URZ+0x30], R5 ;  /* 0x00003005020075a7 */ /* 0x0022a400080011ff */
[----:B--2---:R-:W-:Y:S05]  /*7310*/  @!P0 NANOSLEEP.SYNCS 0x989680 ;  /* 0x009896800000895d */ /* 0x004fea0003900000 */
[----:B------:R-:W2:Y:S02]  /*7320*/  @!P0 SYNCS.PHASECHK.TRANS64 P0, [R2+URZ+0x30], R5 ;  /* 0x00003005020085a7 */ /* 0x000ea400080010ff */
[----:B--2---:R-:W-:Y:S05]  /*7330*/  @!P0 BRA `(.L_x_108) ;  /* 0xfffffffc00f08947 */ /* 0x004fea000383ffff */
[----:B------:R-:W-:Y:S05]  /*7340*/  BRA `(.L_x_21) ;  /* 0xffffffa4000c7947 */ /* 0x000fea000383ffff */
.L_x_28:
[----:B-1----:R-:W-:-:S07]  /*7350*/  MOV R2, UR17 ;  /* 0x0000001100027c02 */ /* 0x002fce0008000f00 */
.L_x_109:
[----:B-1----:R1:W2:Y:S02]  /*7360*/  SYNCS.PHASECHK.TRANS64.TRYWAIT P0, [R2+URZ+0x30], R5 ;  /* 0x00003005020075a7 */ /* 0x0022a400080011ff */
[----:B--2---:R-:W-:Y:S05]  /*7370*/  @!P0 NANOSLEEP.SYNCS 0x989680 ;  /* 0x009896800000895d */ /* 0x004fea0003900000 */
[----:B------:R-:W2:Y:S02]  /*7380*/  @!P0 SYNCS.PHASECHK.TRANS64 P0, [R2+URZ+0x30], R5 ;  /* 0x00003005020085a7 */ /* 0x000ea400080010ff */
[----:B--2---:R-:W-:Y:S05]  /*7390*/  @!P0 BRA `(.L_x_109) ;  /* 0xfffffffc00f08947 */ /* 0x004fea000383ffff */
[----:B------:R-:W-:Y:S05]  /*73a0*/  BRA `(.L_x_27) ;  /* 0xffffffa400b47947 */ /* 0x000fea000383ffff */
.L_x_32:
[----:B-1----:R1:W2:Y:S02]  /*73b0*/  SYNCS.PHASECHK.TRANS64.TRYWAIT P0, [R2+URZ+0x90], R3 ;  /* 0x00009003020075a7 */ /* 0x0022a400080011ff */
[----:B--2---:R-:W-:Y:S05]  /*73c0*/  @!P0 NANOSLEEP.SYNCS 0x989680 ;  /* 0x009896800000895d */ /* 0x004fea0003900000 */
[----:B------:R-:W2:Y:S02]  /*73d0*/  @!P0 SYNCS.PHASECHK.TRANS64 P0, [R2+URZ+0x90], R3 ;  /* 0x00009003020085a7 */ /* 0x000ea400080010ff */
[----:B--2---:R-:W-:Y:S05]  /*73e0*/  @!P0 BRA `(.L_x_32) ;  /* 0xfffffffc00f08947 */ /* 0x004fea000383ffff */
[----:B------:R-:W-:Y:S05]  /*73f0*/  BRA `(.L_x_110) ;  /* 0xffffffa800447947 */ /* 0x000fea000383ffff */
.L_x_36:
[----:B----4-:R-:W-:-:S07]  /*7400*/  MOV R0, UR5 ;  /* 0x0000000500007c02 */ /* 0x010fce0008000f00 */
.L_x_111:
[----:B-1----:R1:W2:Y:S02]  /*7410*/  SYNCS.PHASECHK.TRANS64.TRYWAIT P0, [R0+URZ], R3 ;  /* 0x00000003000075a7 */ /* 0x0022a400080011ff */
[----:B--2---:R-:W-:Y:S05]  /*7420*/  @!P0 NANOSLEEP.SYNCS 0x989680 ;  /* 0x009896800000895d */ /* 0x004fea0003900000 */
[----:B------:R-:W2:Y:S02]  /*7430*/  @!P0 SYNCS.PHASECHK.TRANS64 P0, [R0+URZ], R3 ;  /* 0x00000003000085a7 */ /* 0x000ea400080010ff */
[----:B--2---:R-:W-:Y:S05]  /*7440*/  @!P0 BRA `(.L_x_111) ;  /* 0xfffffffc00f08947 */ /* 0x004fea000383ffff */
[----:B------:R-:W-:Y:S05]  /*7450*/  BRA `(.L_x_112) ;  /* 0xffffffac00b47947 */ /* 0x000fea000383ffff */
.L_x_37:
[----:B----4-:R-:W-:-:S07]  /*7460*/  MOV R0, UR5 ;  /* 0x0000000500007c02 */ /* 0x010fce0008000f00 */
.L_x_113:
[----:B-1----:R1:W2:Y:S02]  /*7470*/  SYNCS.PHASECHK.TRANS64.TRYWAIT P0, [R0+URZ], R3 ;  /* 0x00000003000075a7 */ /* 0x0022a400080011ff */
[----:B--2---:R-:W-:Y:S05]  /*7480*/  @!P0 NANOSLEEP.SYNCS 0x989680 ;  /* 0x009896800000895d */ /* 0x004fea0003900000 */
[----:B------:R-:W2:Y:S02]  /*7490*/  @!P0 SYNCS.PHASECHK.TRANS64 P0, [R0+URZ], R3 ;  /* 0x00000003000085a7 */ /* 0x000ea400080010ff */
[----:B--2---:R-:W-:Y:S05]  /*74a0*/  @!P0 BRA `(.L_x_113) ;  /* 0xfffffffc00f08947 */ /* 0x004fea000383ffff */
[----:B------:R-:W-:Y:S05]  /*74b0*/  BRA `(.L_x_114) ;  /* 0xffffffac00c07947 */ /* 0x000fea000383ffff */
.L_x_38:
[----:B----4-:R-:W-:-:S07]  /*74c0*/  MOV R0, UR5 ;  /* 0x0000000500007c02 */ /* 0x010fce0008000f00 */
.L_x_115:
[----:B-1----:R1:W2:Y:S02]  /*74d0*/  SYNCS.PHASECHK.TRANS64.TRYWAIT P0, [R0+URZ], R3 ;  /* 0x00000003000075a7 */ /* 0x0022a400080011ff */
[----:B--2---:R-:W-:Y:S05]  /*74e0*/  @!P0 NANOSLEEP.SYNCS 0x989680 ;  /* 0x009896800000895d */ /* 0x004fea0003900000 */
[----:B------:R-:W2:Y:S02]  /*74f0*/  @!P0 SYNCS.PHASECHK.TRANS64 P0, [R0+URZ], R3 ;  /* 0x00000003000085a7 */ /* 0x000ea400080010ff */
[----:B--2---:R-:W-:Y:S05]  /*7500*/  @!P0 BRA `(.L_x_115) ;  /* 0xfffffffc00f08947 */ /* 0x004fea000383ffff */
[----:B------:R-:W-:Y:S05]  /*7510*/  BRA `(.L_x_116) ;  /* 0xffffffac00cc7947 */ /* 0x000fea000383ffff */
.L_x_39:
[----:B----4-:R-:W-:-:S07]  /*7520*/  MOV R0, UR5 ;  /* 0x0000000500007c02 */ /* 0x010fce0008000f00 */
.L_x_117:
[----:B-1----:R1:W2:Y:S02]  /*7530*/  SYNCS.PHASECHK.TRANS64.TRYWAIT P0, [R0+URZ], R3 ;  /* 0x00000003000075a7 */ /* 0x0022a400080011ff */
[----:B--2---:R-:W-:Y:S05]  /*7540*/  @!P0 NANOSLEEP.SYNCS 0x989680 ;  /* 0x009896800000895d */ /* 0x004fea0003900000 */
[----:B------:R-:W2:Y:S02]  /*7550*/  @!P0 SYNCS.PHASECHK.TRANS64 P0, [R0+URZ], R3 ;  /* 0x00000003000085a7 */ /* 0x000ea400080010ff */
[----:B--2---:R-:W-:Y:S05]  /*7560*/  @!P0 BRA `(.L_x_117) ;  /* 0xfffffffc00f08947 */ /* 0x004fea000383ffff */
[----:B------:R-:W-:Y:S05]  /*7570*/  BRA `(.L_x_118) ;  /* 0xffffffac00d87947 */ /* 0x000fea000383ffff */
.L_x_40:
[----:B----4-:R-:W-:-:S07]  /*7580*/  MOV R0, UR5 ;  /* 0x0000000500007c02 */ /* 0x010fce0008000f00 */
.L_x_119:
[----:B-1----:R1:W2:Y:S02]  /*7590*/  SYNCS.PHASECHK.TRANS64.TRYWAIT P0, [R0+URZ], R3 ;  /* 0x00000003000075a7 */ /* 0x0022a400080011ff */
[----:B--2---:R-:W-:Y:S05]  /*75a0*/  @!P0 NANOSLEEP.SYNCS 0x989680 ;  /* 0x009896800000895d */ /* 0x004fea0003900000 */
[----:B------:R-:W2:Y:S02]  /*75b0*/  @!P0 SYNCS.PHASECHK.TRANS64 P0, [R0+URZ], R3 ;  /* 0x00000003000085a7 */ /* 0x000ea400080010ff */
[----:B--2---:R-:W-:Y:S05]  /*75c0*/  @!P0 BRA `(.L_x_119) ;  /* 0xfffffffc00f08947 */ /* 0x004fea000383ffff */
[----:B------:R-:W-:Y:S05]  /*75d0*/  BRA `(.L_x_120) ;  /* 0xffffffac00e47947 */ /* 0x000fea000383ffff */
.L_x_43:
[----:B-1----:R1:W2:Y:S02]  /*75e0*/  SYNCS.PHASECHK.TRANS64.TRYWAIT P0, [R0+URZ+0xf0], R5 ;  /* 0x0000f005000075a7 */ /* 0x0022a400080011ff */
[----:B--2---:R-:W-:Y:S05]  /*75f0*/  @!P0 NANOSLEEP.SYNCS 0x989680 ;  /* 0x009896800000895d */ /* 0x004fea0003900000 */
[----:B------:R-:W2:Y:S02]  /*7600*/  @!P0 SYNCS.PHASECHK.TRANS64 P0, [R0+URZ+0xf0], R5 ;  /* 0x0000f005000085a7 */ /* 0x000ea400080010ff */
[----:B--2---:R-:W-:Y:S05]  /*7610*/  @!P0 BRA `(.L_x_43) ;  /* 0xfffffffc00f08947 */ /* 0x004fea000383ffff */
[----:B------:R-:W-:Y:S05]  /*7620*/  BRA `(.L_x_121) ;  /* 0xffffffb000407947 */ /* 0x000fea000383ffff */
.L_x_44:
[----:B------:R-:W-:-:S07]  /*7630*/  MOV R0, UR5 ;  /* 0x0000000500007c02 */ /* 0x000fce0008000f00 */
.L_x_122:
[----:B-1----:R1:W2:Y:S02]  /*7640*/  SYNCS.PHASECHK.TRANS64.TRYWAIT P0, [R0+URZ+0xa0], R5 ;  /* 0x0000a005000075a7 */ /* 0x0022a400080011ff */
[----:B--2---:R-:W-:Y:S05]  /*7650*/  @!P0 NANOSLEEP.SYNCS 0x989680 ;  /* 0x009896800000895d */ /* 0x004fea0003900000 */
[----:B------:R-:W2:Y:S02]  /*7660*/  @!P0 SYNCS.PHASECHK.TRANS64 P0, [R0+URZ+0xa0], R5 ;  /* 0x0000a005000085a7 */ /* 0x000ea400080010ff */
[----:B--2---:R-:W-:Y:S05]  /*7670*/  @!P0 BRA `(.L_x_122) ;  /* 0xfffffffc00f08947 */ /* 0x004fea000383ffff */
[----:B------:R-:W-:Y:S05]  /*7680*/  BRA `(.L_x_123) ;  /* 0xffffffb000507947 */ /* 0x000fea000383ffff */
.L_x_45:
[----:B-1----:R1:W2:Y:S02]  /*7690*/  SYNCS.PHASECHK.TRANS64.TRYWAIT P1, [R0+URZ+0x90], R5 ;  /* 0x00009005000075a7 */ /* 0x0022a400080211ff */
[----:B--2---:R-:W-:Y:S05]  /*76a0*/  @!P1 NANOSLEEP.SYNCS 0x989680 ;  /* 0x009896800000995d */ /* 0x004fea0003900000 */
[----:B------:R-:W2:Y:S02]  /*76b0*/  @!P1 SYNCS.PHASECHK.TRANS64 P1, [R0+URZ+0x90], R5 ;  /* 0x00009005000095a7 */ /* 0x000ea400080210ff */
[----:B--2---:R-:W-:Y:S05]  /*76c0*/  @!P1 BRA `(.L_x_45) ;  /* 0xfffffffc00f09947 */ /* 0x004fea000383ffff */
[----:B------:R-:W-:Y:S05]  /*76d0*/  BRA `(.L_x_124) ;  /* 0xffffffb000807947 */ /* 0x000fea000383ffff */
.L_x_48:
[----:B------:R-:W-:-:S07]  /*76e0*/  MOV R0, UR5 ;  /* 0x0000000500007c02 */ /* 0x000fce0008000f00 */
.L_x_125:
[----:B-1----:R1:W2:Y:S02]  /*76f0*/  SYNCS.PHASECHK.TRANS64.TRYWAIT P0, [R0+URZ+0xa0], R3 ;  /* 0x0000a003000075a7 */ /* 0x0022a400080011ff */
[----:B--2---:R-:W-:Y:S05]  /*7700*/  @!P0 NANOSLEEP.SYNCS 0x989680 ;  /* 0x009896800000895d */ /* 0x004fea0003900000 */
[----:B------:R-:W2:Y:S02]  /*7710*/  @!P0 SYNCS.PHASECHK.TRANS64 P0, [R0+URZ+0xa0], R3 ;  /* 0x0000a003000085a7 */ /* 0x000ea400080010ff */
[----:B--2---:R-:W-:Y:S05]  /*7720*/  @!P0 BRA `(.L_x_125) ;  /* 0xfffffffc00f08947 */ /* 0x004fea000383ffff */
[----:B------:R-:W-:Y:S05]  /*7730*/  BRA `(.L_x_47) ;  /* 0xffffffb000d47947 */ /* 0x000fea000383ffff */
.L_x_55:
[----:B-1----:R1:W2:Y:S02]  /*7740*/  SYNCS.PHASECHK.TRANS64.TRYWAIT P1, [R0+URZ+0x90], R5 ;  /* 0x00009005000075a7 */ /* 0x0022a400080211ff */
[----:B--2---:R-:W-:Y:S05]  /*7750*/  @!P1 NANOSLEEP.SYNCS 0x989680 ;  /* 0x009896800000995d */ /* 0x004fea0003900000 */
[----:B------:R-:W2:Y:S02]  /*7760*/  @!P1 SYNCS.PHASECHK.TRANS64 P1, [R0+URZ+0x90], R5 ;  /* 0x00009005000095a7 */ /* 0x000ea400080210ff */
[----:B--2---:R-:W-:Y:S05]  /*7770*/  @!P1 BRA `(.L_x_55) ;  /* 0xfffffffc00f09947 */ /* 0x004fea000383ffff */
[----:B------:R-:W-:Y:S05]  /*7780*/  BRA `(.L_x_126) ;  /* 0xffffffb800347947 */ /* 0x000fea000383ffff */
.L_x_56:
[----:B------:R-:W-:-:S07]  /*7790*/  MOV R3, UR8 ;  /* 0x0000000800037c02 */ /* 0x000fce0008000f00 */
.L_x_127:
[----:B-1----:R1:W2:Y:S02]  /*77a0*/  SYNCS.PHASECHK.TRANS64.TRYWAIT P0, [R3+URZ+0xd0], R0 ;  /* 0x0000d000030075a7 */ /* 0x0022a400080011ff */
[----:B--2---:R-:W-:Y:S05]  /*77b0*/  @!P0 NANOSLEEP.SYNCS 0x989680 ;  /* 0x009896800000895d */ /* 0x004fea0003900000 */
[----:B------:R-:W2:Y:S02]  /*77c0*/  @!P0 SYNCS.PHASECHK.TRANS64 P0, [R3+URZ+0xd0], R0 ;  /* 0x0000d000030085a7 */ /* 0x000ea400080010ff */
[----:B--2---:R-:W-:Y:S05]  /*77d0*/  @!P0 BRA `(.L_x_127) ;  /* 0xfffffffc00f08947 */ /* 0x004fea000383ffff */
[----:B------:R-:W-:Y:S05]  /*77e0*/  BRA `(.L_x_128) ;  /* 0xffffffb800847947 */ /* 0x000fea000383ffff */
.L_x_59:
[----:B------:R-:W-:Y:S07]  /*77f0*/  MOV R0, UR7 ;  /* 0x0000000700007c02 */ /* 0x000fee0008000f00 */
.L_x_129:
[----:B-1----:R1:W2:Y:S02]  /*7800*/  SYNCS.PHASECHK.TRANS64.TRYWAIT P0, [R0+URZ], R3 ;  /* 0x00000003000075a7 */ /* 0x0022a400080011ff */
[----:B--2---:R-:W-:Y:S05]  /*7810*/  @!P0 NANOSLEEP.SYNCS 0x989680 ;  /* 0x009896800000895d */ /* 0x004fea0003900000 */
[----:B------:R-:W2:Y:S02]  /*7820*/  @!P0 SYNCS.PHASECHK.TRANS64 P0, [R0+URZ], R3 ;  /* 0x00000003000085a7 */ /* 0x000ea400080010ff */
[----:B--2---:R-:W-:Y:S05]  /*7830*/  @!P0 BRA `(.L_x_129) ;  /* 0xfffffffc00f08947 */ /* 0x004fea000383ffff */
[----:B------:R-:W-:Y:S05]  /*7840*/  BRA `(.L_x_58) ;  /* 0xffffffb800a07947 */ /* 0x000fea000383ffff */
.L_x_62:
[----:B------:R-:W-:-:S07]  /*7850*/  MOV R0, UR5 ;  /* 0x0000000500007c02 */ /* 0x000fce0008000f00 */
.L_x_130:
[----:B--2---:R2:W3:Y:S02]  /*7860*/  SYNCS.PHASECHK.TRANS64.TRYWAIT P0, [R0+URZ], R3 ;  /* 0x00000003000075a7 */ /* 0x0044e400080011ff */
[----:B---3--:R-:W-:Y:S05]  /*7870*/  @!P0 NANOSLEEP.SYNCS 0x989680 ;  /* 0x009896800000895d */ /* 0x008fea0003900000 */
[----:B------:R-:W3:Y:S02]  /*7880*/  @!P0 SYNCS.PHASECHK.TRANS64 P0, [R0+URZ], R3 ;  /* 0x00000003000085a7 */ /* 0x000ee400080010ff */
[----:B---3--:R-:W-:Y:S05]  /*7890*/  @!P0 BRA `(.L_x_130) ;  /* 0xfffffffc00f08947 */ /* 0x008fea000383ffff */
[----:B------:R-:W-:Y:S05]  /*78a0*/  BRA `(.L_x_131) ;  /* 0xffffffbc00547947 */ /* 0x000fea000383ffff */
.L_x_63:
[----:B------:R-:W-:-:S07]  /*78b0*/  MOV R0, UR5 ;  /* 0x0000000500007c02 */ /* 0x000fce0008000f00 */
.L_x_132:
[----:B-1----:R1:W2:Y:S02]  /*78c0*/  SYNCS.PHASECHK.TRANS64.TRYWAIT P0, [R0+URZ], R3 ;  /* 0x00000003000075a7 */ /* 0x0022a400080011ff */
[----:B--2---:R-:W-:Y:S05]  /*78d0*/  @!P0 NANOSLEEP.SYNCS 0x989680 ;  /* 0x009896800000895d */ /* 0x004fea0003900000 */
[----:B------:R-:W2:Y:S02]  /*78e0*/  @!P0 SYNCS.PHASECHK.TRANS64 P0, [R0+URZ], R3 ;  /* 0x00000003000085a7 */ /* 0x000ea400080010ff */
[----:B--2---:R-:W-:Y:S05]  /*78f0*/  @!P0 BRA `(.L_x_132) ;  /* 0xfffffffc00f08947 */ /* 0x004fea000383ffff */
[----:B------:R-:W-:Y:S05]  /*7900*/  BRA `(.L_x_133) ;  /* 0xffffffbc00607947 */ /* 0x000fea000383ffff */
.L_x_64:
[----:B------:R-:W-:-:S07]  /*7910*/  MOV R0, UR5 ;  /* 0x0000000500007c02 */ /* 0x000fce0008000f00 */
.L_x_134:
[----:B-1----:R1:W2:Y:S02]  /*7920*/  SYNCS.PHASECHK.TRANS64.TRYWAIT P0, [R0+URZ], R3 ;  /* 0x00000003000075a7 */ /* 0x0022a400080011ff */
[----:B--2---:R-:W-:Y:S05]  /*7930*/  @!P0 NANOSLEEP.SYNCS 0x989680 ;  /* 0x009896800000895d */ /* 0x004fea0003900000 */
[----:B------:R-:W2:Y:S02]  /*7940*/  @!P0 SYNCS.PHASECHK.TRANS64 P0, [R0+URZ], R3 ;  /* 0x00000003000085a7 */ /* 0x000ea400080010ff */
[----:B--2---:R-:W-:Y:S05]  /*7950*/  @!P0 BRA `(.L_x_134) ;  /* 0xfffffffc00f08947 */ /* 0x004fea000383ffff */
[----:B------:R-:W-:Y:S05]  /*7960*/  BRA `(.L_x_135) ;  /* 0xffffffbc006c7947 */ /* 0x000fea000383ffff */
.L_x_65:
[----:B------:R-:W-:-:S07]  /*7970*/  MOV R0, UR7 ;  /* 0x0000000700007c02 */ /* 0x000fce0008000f00 */
.L_x_136:
[----:B-1----:R1:W2:Y:S02]  /*7980*/  SYNCS.PHASECHK.TRANS64.TRYWAIT P0, [R0+URZ], R3 ;  /* 0x00000003000075a7 */ /* 0x0022a400080011ff */
[----:B--2---:R-:W-:Y:S05]  /*7990*/  @!P0 NANOSLEEP.SYNCS 0x989680 ;  /* 0x009896800000895d */ /* 0x004fea0003900000 */
[----:B------:R-:W2:Y:S02]  /*79a0*/  @!P0 SYNCS.PHASECHK.TRANS64 P0, [R0+URZ], R3 ;  /* 0x00000003000085a7 */ /* 0x000ea400080010ff */
[----:B--2---:R-:W-:Y:S05]  /*79b0*/  @!P0 BRA `(.L_x_136) ;  /* 0xfffffffc00f08947 */ /* 0x004fea000383ffff */
[----:B------:R-:W-:Y:S05]  /*79c0*/  BRA `(.L_x_137) ;  /* 0xffffffbc00787947 */ /* 0x000fea000383ffff */
.L_x_70:
[----:B--2---:R2:W3:Y:S02]  /*79d0*/  SYNCS.PHASECHK.TRANS64.TRYWAIT P0, [R0+URZ+0x90], R3 ;  /* 0x00009003000075a7 */ /* 0x0044e400080011ff */
[----:B---3--:R-:W-:Y:S05]  /*79e0*/  @!P0 NANOSLEEP.SYNCS 0x989680 ;  /* 0x009896800000895d */ /* 0x008fea0003900000 */
[----:B------:R-:W3:Y:S02]  /*79f0*/  @!P0 SYNCS.PHASECHK.TRANS64 P0, [R0+URZ+0x90], R3 ;  /* 0x00009003000085a7 */ /* 0x000ee400080010ff */
[----:B---3--:R-:W-:Y:S05]  /*7a00*/  @!P0 BRA `(.L_x_70) ;  /* 0xfffffffc00f08947 */ /* 0x008fea000383ffff */
[----:B------:R-:W-:Y:S05]  /*7a10*/  BRA `(.L_x_138) ;  /* 0xffffffc0007c7947 */ /* 0x000fea000383ffff */
.L_x_73:
[----:B------:R-:W-:Y:S07]  /*7a20*/  MOV R0, UR7 ;  /* 0x0000000700007c02 */ /* 0x000fee0008000f00 */
.L_x_139:
[----:B--2---:R2:W3:Y:S02]  /*7a30*/  SYNCS.PHASECHK.TRANS64.TRYWAIT P0, [R0+URZ+0x88], R3 ;  /* 0x00008803000075a7 */ /* 0x0044e400080011ff */
[----:B---3--:R-:W-:Y:S05]  /*7a40*/  @!P0 NANOSLEEP.SYNCS 0x989680 ;  /* 0x009896800000895d */ /* 0x008fea0003900000 */
[----:B------:R-:W3:Y:S02]  /*7a50*/  @!P0 SYNCS.PHASECHK.TRANS64 P0, [R0+URZ+0x88], R3 ;  /* 0x00008803000085a7 */ /* 0x000ee400080010ff */
[----:B---3--:R-:W-:Y:S05]  /*7a60*/  @!P0 BRA `(.L_x_139) ;  /* 0xfffffffc00f08947 */ /* 0x008fea000383ffff */
[----:B------:R-:W-:Y:S05]  /*7a70*/  BRA `(.L_x_72) ;  /* 0xffffffc4005c7947 */ /* 0x000fea000383ffff */
.L_x_76:
[----:B--2---:R-:W-:Y:S07]  /*7a80*/  MOV R3, UR7 ;  /* 0x0000000700037c02 */ /* 0x004fee0008000f00 */
.L_x_140:
[----:B-1----:R1:W2:Y:S02]  /*7a90*/  SYNCS.PHASECHK.TRANS64.TRYWAIT P0, [R3+URZ+0x70], R12 ;  /* 0x0000700c030075a7 */ /* 0x0022a400080011ff */
[----:B--2---:R-:W-:Y:S05]  /*7aa0*/  @!P0 NANOSLEEP.SYNCS 0x989680 ;  /* 0x009896800000895d */ /* 0x004fea0003900000 */
[----:B------:R-:W2:Y:S02]  /*7ab0*/  @!P0 SYNCS.PHASECHK.TRANS64 P0, [R3+URZ+0x70], R12 ;  /* 0x0000700c030085a7 */ /* 0x000ea400080010ff */
[----:B--2---:R-:W-:Y:S05]  /*7ac0*/  @!P0 BRA `(.L_x_140) ;  /* 0xfffffffc00f08947 */ /* 0x004fea000383ffff */
[----:B------:R-:W-:Y:S05]  /*7ad0*/  BRA `(.L_x_141) ;  /* 0xffffffc400d47947 */ /* 0x000fea000383ffff */
.L_x_77:
[----:B------:R-:W-:Y:S07]  /*7ae0*/  MOV R3, UR7 ;  /* 0x0000000700037c02 */ /* 0x000fee0008000f00 */
.L_x_142:
[----:B-1----:R1:W2:Y:S02]  /*7af0*/  SYNCS.PHASECHK.TRANS64.TRYWAIT P0, [R3+URZ+0x78], R12 ;  /* 0x0000780c030075a7 */ /* 0x0022a400080011ff */
[----:B--2---:R-:W-:Y:S05]  /*7b00*/  @!P0 NANOSLEEP.SYNCS 0x989680 ;  /* 0x009896800000895d */ /* 0x004fea0003900000 */
[----:B------:R-:W2:Y:S02]  /*7b10*/  @!P0 SYNCS.PHASECHK.TRANS64 P0, [R3+URZ+0x78], R12 ;  /* 0x0000780c030085a7 */ /* 0x000ea400080010ff */
[----:B--2---:R-:W-:Y:S05]  /*7b20*/  @!P0 BRA `(.L_x_142) ;  /* 0xfffffffc00f08947 */ /* 0x004fea000383ffff */
[----:B------:R-:W-:Y:S05]  /*7b30*/  BRA `(.L_x_143) ;  /* 0xffffffc800547947 */ /* 0x000fea000383ffff */
.L_x_79:
[----:B------:R-:W-:-:S07]  /*7b40*/  MOV R0, UR7 ;  /* 0x0000000700007c02 */ /* 0x000fce0008000f00 */
.L_x_144:
[----:B-1----:R1:W3:Y:S02]  /*7b50*/  SYNCS.PHASECHK.TRANS64.TRYWAIT P0, [R0+URZ+0x70], R3 ;  /* 0x00007003000075a7 */ /* 0x0022e400080011ff */
[----:B---3--:R-:W-:Y:S05]  /*7b60*/  @!P0 NANOSLEEP.SYNCS 0x989680 ;  /* 0x009896800000895d */ /* 0x008fea0003900000 */
[----:B------:R-:W3:Y:S02]  /*7b70*/  @!P0 SYNCS.PHASECHK.TRANS64 P0, [R0+URZ+0x70], R3 ;  /* 0x00007003000085a7 */ /* 0x000ee400080010ff */
[----:B---3--:R-:W-:Y:S05]  /*7b80*/  @!P0 BRA `(.L_x_144) ;  /* 0xfffffffc00f08947 */ /* 0x008fea000383ffff */
[----:B------:R-:W-:Y:S05]  /*7b90*/  BRA `(.L_x_145) ;  /* 0xffffffc800c47947 */ /* 0x000fea000383ffff */
.L_x_81:
[----:B--2---:R2:W4:Y:S02]  /*7ba0*/  SYNCS.PHASECHK.TRANS64.TRYWAIT P0, [R0+URZ+0x90], R3 ;  /* 0x00009003000075a7 */ /* 0x00452400080011ff */
[----:B----4-:R-:W-:Y:S05]  /*7bb0*/  @!P0 NANOSLEEP.SYNCS 0x989680 ;  /* 0x009896800000895d */ /* 0x010fea0003900000 */
[----:B------:R-:W4:Y:S02]  /*7bc0*/  @!P0 SYNCS.PHASECHK.TRANS64 P0, [R0+URZ+0x90], R3 ;  /* 0x00009003000085a7 */ /* 0x000f2400080010ff */
[----:B----4-:R-:W-:Y:S05]  /*7bd0*/  @!P0 BRA `(.L_x_81) ;  /* 0xfffffffc00f08947 */ /* 0x010fea000383ffff */
[----:B------:R-:W-:Y:S05]  /*7be0*/  BRA `(.L_x_146) ;  /* 0xffffffcc00947947 */ /* 0x000fea000383ffff */
.L_x_92:
[----:B-1----:R1:W3:Y:S02]  /*7bf0*/  SYNCS.PHASECHK.TRANS64.TRYWAIT P1, [R0+URZ+0x60], R3 ;  /* 0x00006003000075a7 */ /* 0x0022e400080211ff */
[----:B---3--:R-:W-:Y:S05]  /*7c00*/  @!P1 NANOSLEEP.SYNCS 0x989680 ;  /* 0x009896800000995d */ /* 0x008fea0003900000 */
[----:B------:R-:W3:Y:S02]  /*7c10*/  @!P1 SYNCS.PHASECHK.TRANS64 P1, [R0+URZ+0x60], R3 ;  /* 0x00006003000095a7 */ /* 0x000ee400080210ff */
[----:B---3--:R-:W-:Y:S05]  /*7c20*/  @!P1 BRA `(.L_x_92) ;  /* 0xfffffffc00f09947 */ /* 0x008fea000383ffff */
[----:B------:R-:W-:Y:S05]  /*7c30*/  BRA `(.L_x_91) ;  /* 0xffffffd800ac7947 */ /* 0x000fea000383ffff */
.L_x_94:
[----:B---3--:R3:W4:Y:S02]  /*7c40*/  SYNCS.PHASECHK.TRANS64.TRYWAIT P0, [R108+URZ+0xb0], R7 ;  /* 0x0000b0076c0075a7 */ /* 0x00872400080011ff */
[----:B----4-:R-:W-:Y:S05]  /*7c50*/  @!P0 NANOSLEEP.SYNCS 0x989680 ;  /* 0x009896800000895d */ /* 0x010fea0003900000 */
[----:B------:R-:W4:Y:S02]  /*7c60*/  @!P0 SYNCS.PHASECHK.TRANS64 P0, [R108+URZ+0xb0], R7 ;  /* 0x0000b0076c0085a7 */ /* 0x000f2400080010ff */
[----:B----4-:R-:W-:Y:S05]  /*7c70*/  @!P0 BRA `(.L_x_94) ;  /* 0xfffffffc00f08947 */ /* 0x010fea000383ffff */
[----:B------:R-:W-:Y:S05]  /*7c80*/  BRA `(.L_x_93) ;  /* 0xffffffdc00007947 */ /* 0x000fea000383ffff */
.L_x_102:
[----:B--2---:R2:W3:Y:S02]  /*7c90*/  SYNCS.PHASECHK.TRANS64.TRYWAIT P0, [R75+URZ+0x60], R0 ;  /* 0x000060004b0075a7 */ /* 0x0044e400080011ff */
[----:B---3--:R-:W-:Y:S05]  /*7ca0*/  @!P0 NANOSLEEP.SYNCS 0x989680 ;  /* 0x009896800000895d */ /* 0x008fea0003900000 */
[----:B------:R-:W3:Y:S02]  /*7cb0*/  @!P0 SYNCS.PHASECHK.TRANS64 P0, [R75+URZ+0x60], R0 ;  /* 0x000060004b0085a7 */ /* 0x000ee400080010ff */
[----:B---3--:R-:W-:Y:S05]  /*7cc0*/  @!P0 BRA `(.L_x_102) ;  /* 0xfffffffc00f08947 */ /* 0x008fea000383ffff */
[----:B------:R-:W-:Y:S05]  /*7cd0*/  BRA `(.L_x_101) ;  /* 0xffffffe400f47947 */ /* 0x000fea000383ffff */
        .weak           $__internal_0_$__cuda_sm10x_tcgen05_guardrail_trap_col_being_dealloced_not_returned_by_alloc
        .type           $__internal_0_$__cuda_sm10x_tcgen05_guardrail_trap_col_being_dealloced_not_returned_by_alloc,@function
        .size           $__internal_0_$__cuda_sm10x_tcgen05_guardrail_trap_col_being_dealloced_not_returned_by_alloc,($__internal_1_$__cuda_sm10x_tcgen05_guardrail_trap_phase_invalid_during_alloc - $__internal_0_$__cuda_sm10x_tcgen05_guardrail_trap_col_being_dealloced_not_returned_by_alloc)
$__internal_0_$__cuda_sm10x_tcgen05_guardrail_trap_col_being_dealloced_not_returned_by_alloc:
[----:B------:R-:W-:Y:S05]  /*7ce0*/  BPT.TRAP 0x1 ;  /* 0x000000040000795c */ /* 0x000fea0000300000 */
[----:B------:R-:W-:-:S04]  /*7cf0*/  HFMA2 R3, -RZ, RZ, 0, 0 ;  /* 0x00000000ff037431 */ /* 0x000fc800000001ff */
[----:B------:R-:W-:Y:S05]  /*7d00*/  RET.REL.NODEC R2 `(_ZN7cutlass13device_kernelINS_4gemm6kernel13GemmUniversalIN4cute5tupleIJiiiiEEENS1_10collective13CollectiveMmaINS1_35MainloopSm100TmaUmmaWarpSpecializedILi6ELi2ELi4ENS5_IJNS4_1CILi1EEESB_SB_EEEEENS5_IJNSA_ILi64EEENSA_ILi128EEESE_EEEaNS5_IJlSB_lEEEaSH_NS4_8TiledMMAINS4_8MMA_AtomIJNS4_15SM100_MMA_S8_SSIaaiLi64ELi128ELNS4_4UMMA5MajorE0ELSM_0ELNSL_8SaturateE0EEEEEENS4_6LayoutISC_NS5_IJNSA_ILi0EEESR_SR_EEEEENS5_IJNS4_10UnderscoreESU_SU_EEEEENS4_13SM90_TMA_LOADENS4_14ComposedLayoutINS4_7SwizzleILi2ELi4ELi3EEENS4_18smem_ptr_flag_bitsILi8EEENSQ_INS5_IJNSA_ILi8EEESE_EEENS5_IJSE_SB_EEEEEEEvNS4_8identityESX_S17_vS18_EENS_8epilogue10collective18CollectiveEpilogueINS1A_23Sm100TmaWarpSpecializedILi2ELi2ELi32ELb0ELb0EEEJSG_NS5_IJNSQ_ISE_SB_EES1F_EEEaSH_aSH_NS1A_6fusion15FusionCallbacksIS1E_NS1H_17LinearCombinationIaiaiLNS_15FloatRoundStyleE2EEESG_S1G_JEEENS4_5SM1004TMEM4LOAD26SM100_TMEM_LOAD_16dp32b32xESX_S17_NS4_39AutoVectorizingCopyWithAssumedAlignmentILi128EEENS4_14SM90_TMA_STOREES17_S1S_S1S_EEEvvEEEEvNT_6ParamsE) ;  /* 0xffffff8002bc7950 */ /* 0x000fea0003c3ffff */
        .weak           $__internal_1_$__cuda_sm10x_tcgen05_guardrail_trap_phase_invalid_during_alloc
        .type           $__internal_1_$__cuda_sm10x_tcgen05_guardrail_trap_phase_invalid_during_alloc,@function
        .size           $__internal_1_$__cuda_sm10x_tcgen05_guardrail_trap_phase_invalid_during_alloc,($__internal_2_$__cuda_sm10x_tcgen05_guardrail_trap_unallocated_columns_being_dealloced - $__internal_1_$__cuda_sm10x_tcgen05_guardrail_trap_phase_invalid_during_alloc)
$__internal_1_$__cuda_sm10x_tcgen05_guardrail_trap_phase_invalid_during_alloc:
[----:B------:R-:W-:Y:S05]  /*7d10*/  BPT.TRAP 0x1 ;  /* 0x000000040000795c */ /* 0x000fea0000300000 */
[----:B------:R-:W-:-:S04]  /*7d20*/  MOV R3, 0x0 ;  /* 0x0000000000037802 */ /* 0x000fc80000000f00 */
[----:B------:R-:W-:Y:S05]  /*7d30*/  RET.REL.NODEC R2 `(_ZN7cutlass13device_kernelINS_4gemm6kernel13GemmUniversalIN4cute5tupleIJiiiiEEENS1_10collective13CollectiveMmaINS1_35MainloopSm100TmaUmmaWarpSpecializedILi6ELi2ELi4ENS5_IJNS4_1CILi1EEESB_SB_EEEEENS5_IJNSA_ILi64EEENSA_ILi128EEESE_EEEaNS5_IJlSB_lEEEaSH_NS4_8TiledMMAINS4_8MMA_AtomIJNS4_15SM100_MMA_S8_SSIaaiLi64ELi128ELNS4_4UMMA5MajorE0ELSM_0ELNSL_8SaturateE0EEEEEENS4_6LayoutISC_NS5_IJNSA_ILi0EEESR_SR_EEEEENS5_IJNS4_10UnderscoreESU_SU_EEEEENS4_13SM90_TMA_LOADENS4_14ComposedLayoutINS4_7SwizzleILi2ELi4ELi3EEENS4_18smem_ptr_flag_bitsILi8EEENSQ_INS5_IJNSA_ILi8EEESE_EEENS5_IJSE_SB_EEEEEEEvNS4_8identityESX_S17_vS18_EENS_8epilogue10collective18CollectiveEpilogueINS1A_23Sm100TmaWarpSpecializedILi2ELi2ELi32ELb0ELb0EEEJSG_NS5_IJNSQ_ISE_SB_EES1F_EEEaSH_aSH_NS1A_6fusion15FusionCallbacksIS1E_NS1H_17LinearCombinationIaiaiLNS_15FloatRoundStyleE2EEESG_S1G_JEEENS4_5SM1004TMEM4LOAD26SM100_TMEM_LOAD_16dp32b32xESX_S17_NS4_39AutoVectorizingCopyWithAssumedAlignmentILi128EEENS4_14SM90_TMA_STOREES17_S1S_S1S_EEEvvEEEEvNT_6ParamsE) ;  /* 0xffffff8002b07950 */ /* 0x000fea0003c3ffff */
        .weak           $__internal_2_$__cuda_sm10x_tcgen05_guardrail_trap_unallocated_columns_being_dealloced
        .type           $__internal_2_$__cuda_sm10x_tcgen05_guardrail_trap_unallocated_columns_being_dealloced,@function
        .size           $__internal_2_$__cuda_sm10x_tcgen05_guardrail_trap_unallocated_columns_being_dealloced,(.L_x_148 - $__internal_2_$__cuda_sm10x_tcgen05_guardrail_trap_unallocated_columns_being_dealloced)
$__internal_2_$__cuda_sm10x_tcgen05_guardrail_trap_unallocated_columns_being_dealloced:
[----:B------:R-:W-:Y:S05]  /*7d40*/  BPT.TRAP 0x1 ;  /* 0x000000040000795c */ /* 0x000fea0000300000 */
[----:B------:R-:W-:-:S04]  /*7d50*/  HFMA2 R3, -RZ, RZ, 0, 0 ;  /* 0x00000000ff037431 */ /* 0x000fc800000001ff */
[----:B------:R-:W-:Y:S05]  /*7d60*/  RET.REL.NODEC R2 `(_ZN7cutlass13device_kernelINS_4gemm6kernel13GemmUniversalIN4cute5tupleIJiiiiEEENS1_10collective13CollectiveMmaINS1_35MainloopSm100TmaUmmaWarpSpecializedILi6ELi2ELi4ENS5_IJNS4_1CILi1EEESB_SB_EEEEENS5_IJNSA_ILi64EEENSA_ILi128EEESE_EEEaNS5_IJlSB_lEEEaSH_NS4_8TiledMMAINS4_8MMA_AtomIJNS4_15SM100_MMA_S8_SSIaaiLi64ELi128ELNS4_4UMMA5MajorE0ELSM_0ELNSL_8SaturateE0EEEEEENS4_6LayoutISC_NS5_IJNSA_ILi0EEESR_SR_EEEEENS5_IJNS4_10UnderscoreESU_SU_EEEEENS4_13SM90_TMA_LOADENS4_14ComposedLayoutINS4_7SwizzleILi2ELi4ELi3EEENS4_18smem_ptr_flag_bitsILi8EEENSQ_INS5_IJNSA_ILi8EEESE_EEENS5_IJSE_SB_EEEEEEEvNS4_8identityESX_S17_vS18_EENS_8epilogue10collective18CollectiveEpilogueINS1A_23Sm100TmaWarpSpecializedILi2ELi2ELi32ELb0ELb0EEEJSG_NS5_IJNSQ_ISE_SB_EES1F_EEEaSH_aSH_NS1A_6fusion15FusionCallbacksIS1E_NS1H_17LinearCombinationIaiaiLNS_15FloatRoundStyleE2EEESG_S1G_JEEENS4_5SM1004TMEM4LOAD26SM100_TMEM_LOAD_16dp32b32xESX_S17_NS4_39AutoVectorizingCopyWithAssumedAlignmentILi128EEENS4_14SM90_TMA_STOREES17_S1S_S1S_EEEvvEEEEvNT_6ParamsE) ;  /* 0xffffff8002a47950 */ /* 0x000fea0003c3ffff */
.L_x_147:
[----:B------:R-:W-:-:S00]  /*7d70*/  BRA `(.L_x_147) ;  /* 0xfffffffc00fc7947 */ /* 0x000fc0000383ffff */
[----:B------:R-:W-:-:S00]  /*7d80*/  NOP ;  /* 0x0000000000007918 */ /* 0x000fc00000000000 */
[----:B------:R-:W-:-:S00]  /*7d90*/  NOP ;  /* 0x0000000000007918 */ /* 0x000fc00000000000 */
[----:B------:R-:W-:-:S00]  /*7da0*/  NOP ;  /* 0x0000000000007918 */ /* 0x000fc00000000000 */
[----:B------:R-:W-:-:S00]  /*7db0*/  NOP ;  /* 0x0000000000007918 */ /* 0x000fc00000000000 */
[----:B------:R-:W-:-:S00]  /*7dc0*/  NOP ;  /* 0x0000000000007918 */ /* 0x000fc00000000000 */
[----:B------:R-:W-:-:S00]  /*7dd0*/  NOP ;  /* 0x0000000000007918 */ /* 0x000fc00000000000 */
[----:B------:R-:W-:-:S00]  /*7de0*/  NOP ;  /* 0x0000000000007918 */ /* 0x000fc00000000000 */
[----:B------:R-:W-:-:S00]  /*7df0*/  NOP ;  /* 0x0000000000007918 */ /* 0x000fc00000000000 */
.L_x_148:


//--------------------- .nv.global.init           --------------------------
	.section	.nv.global.init,"aw",@progbits
.nv.global.init:
	.type		$str$27,@object
	.size		$str$27,($str$28 - $str$27)
$str$27:
        /*0000*/ 	.byte	0x28, 0x61, 0x64, 0x64, 0x72, 0x65, 0x73, 0x73, 0x20, 0x26, 0x20, 0x6d, 0x61, 0x73, 0x6b, 0x29
        /*0010*/ 	.byte	0x20, 0x3d, 0x3d, 0x20, 0x30, 0x00
	.type		$str$28,@object
	.size		$str$28,($str$26 - $str$28)
$str$28:
        /*0016*/ 	.byte	0x2f, 0x74, 0x6d, 0x70, 0x2f, 0x63, 0x75, 0x74, 0x6c, 0x61, 0x73, 0x73, 0x5f, 0x73, 0x77, 0x65
        /*0026*/ 	.byte	0x65, 0x70, 0x5f, 0x73, 0x72, 0x63, 0x2f, 0x69, 0x6e, 0x63, 0x6c, 0x75, 0x64, 0x65, 0x2f, 0x63
        /*0036*/ 	.byte	0x75, 0x74, 0x65, 0x2f, 0x70, 0x6f, 0x69, 0x6e, 0x74, 0x65, 0x72, 0x5f, 0x66, 0x6c, 0x61, 0x67
        /*0046*/ 	.byte	0x67, 0x65, 0x64, 0x2e, 0x68, 0x70, 0x70, 0x00
	.type		$str$26,@object
	.size		$str$26,($str$25 - $str$26)
$str$26:
        /*004e*/ 	.byte	0x2f, 0x74, 0x6d, 0x70, 0x2f, 0x63, 0x75, 0x74, 0x6c, 0x61, 0x73, 0x73, 0x5f, 0x73, 0x77, 0x65
        /*005e*/ 	.byte	0x65, 0x70, 0x5f, 0x73, 0x72, 0x63, 0x2f, 0x69, 0x6e, 0x63, 0x6c, 0x75, 0x64, 0x65, 0x2f, 0x63
        /*006e*/ 	.byte	0x75, 0x74, 0x65, 0x2f, 0x61, 0x74, 0x6f, 0x6d, 0x2f, 0x63, 0x6f, 0x70, 0x79, 0x5f, 0x74, 0x72
        /*007e*/ 	.byte	0x61, 0x69, 0x74, 0x73, 0x5f, 0x73, 0x6d, 0x31, 0x30, 0x30, 0x2e, 0x68, 0x70, 0x70, 0x00
	.type		$str$25,@object
	.size		$str$25,(__unnamed_1 - $str$25)
$str$25:
        /*008d*/ 	.byte	0x28, 0x28, 0x75, 0x69, 0x6e, 0x74, 0x33, 0x32, 0x5f, 0x74, 0x28, 0x74, 0x68, 0x72, 0x65, 0x61
        /*009d*/ 	.byte	0x64, 0x49, 0x64, 0x78, 0x2e, 0x78, 0x29, 0x20, 0x2f, 0x20, 0x33, 0x32, 0x29, 0x20, 0x25, 0x20
        /*00ad*/ 	.byte	0x34, 0x29, 0x20, 0x3d, 0x3d, 0x20, 0x28, 0x28, 0x28, 0x74, 0x6d, 0x65, 0x6d, 0x5f, 0x61, 0x64
        /*00bd*/ 	.byte	0x64, 0x72, 0x20, 0x3e, 0x3e, 0x20, 0x31, 0x36, 0x29, 0x20, 0x2f, 0x20, 0x33, 0x32, 0x29, 0x20
        /*00cd*/ 	.byte	0x25, 0x20, 0x34, 0x29, 0x00
	.type		__unnamed_1,@object
	.size		__unnamed_1,(__unnamed_2 - __unnamed_1)
__unnamed_1:
        /*00d2*/ 	.byte	0x61, 0x75, 0x74, 0x6f, 0x20, 0x63, 0x75, 0x74, 0x65, 0x3a, 0x3a, 0x61, 0x73, 0x5f, 0x70, 0x6f
        /* <DEDUP_REMOVED lines=24> */
        /*0262*/ 	.byte	0x00
	.type		__unnamed_2,@object
	.size		__unnamed_2,(.L_2 - __unnamed_2)
__unnamed_2:
        /* <DEDUP_REMOVED lines=41> */
.L_2:


//--------------------- .nv.shared._ZN7cutlass13device_kernelINS_4gemm6kernel13GemmUniversalIN4cute5tupleIJiiiiEEENS1_10collective13CollectiveMmaINS1_35MainloopSm100TmaUmmaWarpSpecializedILi6ELi2ELi4ENS5_IJNS4_1CILi1EEESB_SB_EEEEENS5_IJNSA_ILi64EEENSA_ILi128EEESE_EEEaNS5_IJlSB_lEEEaSH_NS4_8TiledMMAINS4_8MMA_AtomIJNS4_15SM100_MMA_S8_SSIaaiLi64ELi128ELNS4_4UMMA5MajorE0ELSM_0ELNSL_8SaturateE0EEEEEENS4_6LayoutISC_NS5_IJNSA_ILi0EEESR_SR_EEEEENS5_IJNS4_10UnderscoreESU_SU_EEEEENS4_13SM90_TMA_LOADENS4_14ComposedLayoutINS4_7SwizzleILi2ELi4ELi3EEENS4_18smem_ptr_flag_bitsILi8EEENSQ_INS5_IJNSA_ILi8EEESE_EEENS5_IJSE_SB_EEEEEEEvNS4_8identityESX_S17_vS18_EENS_8epilogue10collective18CollectiveEpilogueINS1A_23Sm100TmaWarpSpecializedILi2ELi2ELi32ELb0ELb0EEEJSG_NS5_IJNSQ_ISE_SB_EES1F_EEEaSH_aSH_NS1A_6fusion15FusionCallbacksIS1E_NS1H_17LinearCombinationIaiaiLNS_15FloatRoundStyleE2EEESG_S1G_JEEENS4_5SM1004TMEM4LOAD26SM100_TMEM_LOAD_16dp32b32xESX_S17_NS4_39AutoVectorizingCopyWithAssumedAlignmentILi128EEENS4_14SM90_TMA_STOREES17_S1S_S1S_EEEvvEEEEvNT_6ParamsE --------------------------
	.section	.nv.shared._ZN7cutlass13device_kernelINS_4gemm6kernel13GemmUniversalIN4cute5tupleIJiiiiEEENS1_10collective13CollectiveMmaINS1_35MainloopSm100TmaUmmaWarpSpecializedILi6ELi2ELi4ENS5_IJNS4_1CILi1EEESB_SB_EEEEENS5_IJNSA_ILi64EEENSA_ILi128EEESE_EEEaNS5_IJlSB_lEEEaSH_NS4_8TiledMMAINS4_8MMA_AtomIJNS4_15SM100_MMA_S8_SSIaaiLi64ELi128ELNS4_4UMMA5MajorE0ELSM_0ELNSL_8SaturateE0EEEEEENS4_6LayoutISC_NS5_IJNSA_ILi0EEESR_SR_EEEEENS5_IJNS4_10UnderscoreESU_SU_EEEEENS4_13SM90_TMA_LOADENS4_14ComposedLayoutINS4_7SwizzleILi2ELi4ELi3EEENS4_18smem_ptr_flag_bitsILi8EEENSQ_INS5_IJNSA_ILi8EEESE_EEENS5_IJSE_SB_EEEEEEEvNS4_8identityESX_S17_vS18_EENS_8epilogue10collective18CollectiveEpilogueINS1A_23Sm100TmaWarpSpecializedILi2ELi2ELi32ELb0ELb0EEEJSG_NS5_IJNSQ_ISE_SB_EES1F_EEEaSH_aSH_NS1A_6fusion15FusionCallbacksIS1E_NS1H_17LinearCombinationIaiaiLNS_15FloatRoundStyleE2EEESG_S1G_JEEENS4_5SM1004TMEM4LOAD26SM100_TMEM_LOAD_16dp32b32xESX_S17_NS4_39AutoVectorizingCopyWithAssumedAlignmentILi128EEENS4_14SM90_TMA_STOREES17_S1S_S1S_EEEvvEEEEvNT_6ParamsE,"aw",@nobits
	.sectionflags	@""
	.align	16
	.zero		1024


//--------------------- .nv.shared.reserved.0     --------------------------
	.section	.nv.shared.reserved.0,"aw",@nobits
	.weak		__nv_reservedSMEM_offset_0_alias
	.size		__nv_reservedSMEM_offset_0_alias, 0, 64
	.other		__nv_reservedSMEM_offset_0_alias,@"STO_CUDA_RESERVED_SHARED STV_DEFAULT"
__nv_reservedSMEM_offset_0_alias:
	.zero		0
.nv.shared.reserved.0:
	.zero		64
	.weak		__nv_reservedSMEM_tcgen05_partition
	.type		__nv_reservedSMEM_tcgen05_partition,@object
	.size		__nv_reservedSMEM_tcgen05_partition,(.L_0 - __nv_reservedSMEM_tcgen05_partition)
__nv_reservedSMEM_tcgen05_partition:
	.zero		32
.L_0:


//--------------------- .nv.global                --------------------------
	.section	.nv.global,"aw",@nobits
.nv.global:
	.type		_ZN40_INTERNAL_6415de62_4_k_cu_b3b46050_294414cute1_E,@object
	.size		_ZN40_INTERNAL_6415de62_4_k_cu_b3b46050_294414cute1_E,(_ZN40_INTERNAL_6415de62_4_k_cu_b3b46050_294414cuda3std3__45__cpo6cbeginE - _ZN40_INTERNAL_6415de62_4_k_cu_b3b46050_294414cute1_E)
_ZN40_INTERNAL_6415de62_4_k_cu_b3b46050_294414cute1_E:
	.zero		1
	.type		_ZN40_INTERNAL_6415de62_4_k_cu_b3b46050_294414cuda3std3__45__cpo6cbeginE,@object
	.size		_ZN40_INTERNAL_6415de62_4_k_cu_b3b46050_294414cuda3std3__45__cpo6cbeginE,(_ZN40_INTERNAL_6415de62_4_k_cu_b3b46050_294414cuda3std3__48in_placeE - _ZN40_INTERNAL_6415de62_4_k_cu_b3b46050_294414cuda3std3__45__cpo6cbeginE)
_ZN40_INTERNAL_6415de62_4_k_cu_b3b46050_294414cuda3std3__45__cpo6cbeginE:
	.zero		1
	.type		_ZN40_INTERNAL_6415de62_4_k_cu_b3b46050_294414cuda3std3__48in_placeE,@object
	.size		_ZN40_INTERNAL_6415de62_4_k_cu_b3b46050_294414cuda3std3__48in_placeE,(_ZN40_INTERNAL_6415de62_4_k_cu_b3b46050_294414cuda3std6ranges3__45__cpo9iter_moveE - _ZN40_INTERNAL_6415de62_4_k_cu_b3b46050_294414cuda3std3__48in_placeE)
_ZN40_INTERNAL_6415de62_4_k_cu_b3b46050_294414cuda3std3__48in_placeE:
	.zero		1
	.type		_ZN40_INTERNAL_6415de62_4_k_cu_b3b46050_294414cuda3std6ranges3__45__cpo9iter_moveE,@object
	.size		_ZN40_INTERNAL_6415de62_4_k_cu_b3b46050_294414cuda3std6ranges3__45__cpo9iter_moveE,(_ZN40_INTERNAL_6415de62_4_k_cu_b3b46050_294414cuda3std3__45__cpo5beginE - _ZN40_INTERNAL_6415de62_4_k_cu_b3b46050_294414cuda3std6ranges3__45__cpo9iter_moveE)
_ZN40_INTERNAL_6415de62_4_k_cu_b3b46050_294414cuda3std6ranges3__45__cpo9iter_moveE:
	.zero		1
	.type		_ZN40_INTERNAL_6415de62_4_k_cu_b3b46050_294414cuda3std3__45__cpo5beginE,@object
	.size		_ZN40_INTERNAL_6415de62_4_k_cu_b3b46050_294414cuda3std3__45__cpo5beginE,(_ZN40_INTERNAL_6415de62_4_k_cu_b3b46050_294414cuda3std3__442_GLOBAL__N__6415de62_4_k_cu_b3b46050_294416ignoreE - _ZN40_INTERNAL_6415de62_4_k_cu_b3b46050_294414cuda3std3__45__cpo5beginE)
_ZN40_INTERNAL_6415de62_4_k_cu_b3b46050_294414cuda3std3__45__cpo5beginE:
	.zero		1
	.type		_ZN40_INTERNAL_6415de62_4_k_cu_b3b46050_294414cuda3std3__442_GLOBAL__N__6415de62_4_k_cu_b3b46050_294416ignoreE,@object
	.size		_ZN40_INTERNAL_6415de62_4_k_cu_b3b46050_294414cuda3std3__442_GLOBAL__N__6415de62_4_k_cu_b3b46050_294416ignoreE,(_ZN40_INTERNAL_6415de62_4_k_cu_b3b46050_294414cute7productE - _ZN40_INTERNAL_6415de62_4_k_cu_b3b46050_294414cuda3std3__442_GLOBAL__N__6415de62_4_k_cu_b3b46050_294416ignoreE)
_ZN40_INTERNAL_6415de62_4_k_cu_b3b46050_294414cuda3std3__442_GLOBAL__N__6415de62_4_k_cu_b3b46050_294416ignoreE:
	.zero		1
	.type		_ZN40_INTERNAL_6415de62_4_k_cu_b3b46050_294414cute7productE,@object
	.size		_ZN40_INTERNAL_6415de62_4_k_cu_b3b46050_294414cute7productE,(_ZN40_INTERNAL_6415de62_4_k_cu_b3b46050_294414cuda3std3__45__cpo3endE - _ZN40_INTERNAL_6415de62_4_k_cu_b3b46050_294414cute7productE)
_ZN40_INTERNAL_6415de62_4_k_cu_b3b46050_294414cute7productE:
	.zero		1
	.type		_ZN40_INTERNAL_6415de62_4_k_cu_b3b46050_294414cuda3std3__45__cpo3endE,@object
	.size		_ZN40_INTERNAL_6415de62_4_k_cu_b3b46050_294414cuda3std3__45__cpo3endE,(_ZN40_INTERNAL_6415de62_4_k_cu_b3b46050_294414cuda3std3__419piecewise_constructE - _ZN40_INTERNAL_6415de62_4_k_cu_b3b46050_294414cuda3std3__45__cpo3endE)
_ZN40_INTERNAL_6415de62_4_k_cu_b3b46050_294414cuda3std3__45__cpo3endE:
	.zero		1
	.type		_ZN40_INTERNAL_6415de62_4_k_cu_b3b46050_294414cuda3std3__419piecewise_constructE,@object
	.size		_ZN40_INTERNAL_6415de62_4_k_cu_b3b46050_294414cuda3std3__419piecewise_constructE,(_ZN40_INTERNAL_6415de62_4_k_cu_b3b46050_294414cuda3std3__45__cpo4cendE - _ZN40_INTERNAL_6415de62_4_k_cu_b3b46050_294414cuda3std3__419piecewise_constructE)
_ZN40_INTERNAL_6415de62_4_k_cu_b3b46050_294414cuda3std3__419piecewise_constructE:
	.zero		1
	.type		_ZN40_INTERNAL_6415de62_4_k_cu_b3b46050_294414cuda3std3__45__cpo4cendE,@object
	.size		_ZN40_INTERNAL_6415de62_4_k_cu_b3b46050_294414cuda3std3__45__cpo4cendE,(_ZN40_INTERNAL_6415de62_4_k_cu_b3b46050_294414cuda3std6ranges3__45__cpo4swapE - _ZN40_INTERNAL_6415de62_4_k_cu_b3b46050_294414cuda3std3__45__cpo4cendE)
_ZN40_INTERNAL_6415de62_4_k_cu_b3b46050_294414cuda3std3__45__cpo4cendE:
	.zero		1
	.type		_ZN40_INTERNAL_6415de62_4_k_cu_b3b46050_294414cuda3std6ranges3__45__cpo4swapE,@object
	.size		_ZN40_INTERNAL_6415de62_4_k_cu_b3b46050_294414cuda3std6ranges3__45__cpo4swapE,(.L_10 - _ZN40_INTERNAL_6415de62_4_k_cu_b3b46050_294414cuda3std6ranges3__45__cpo4swapE)
_ZN40_INTERNAL_6415de62_4_k_cu_b3b46050_294414cuda3std6ranges3__45__cpo4swapE:
	.zero		1
.L_10:


//--------------------- .nv.constant0._ZN7cutlass13device_kernelINS_4gemm6kernel13GemmUniversalIN4cute5tupleIJiiiiEEENS1_10collective13CollectiveMmaINS1_35MainloopSm100TmaUmmaWarpSpecializedILi6ELi2ELi4ENS5_IJNS4_1CILi1EEESB_SB_EEEEENS5_IJNSA_ILi64EEENSA_ILi128EEESE_EEEaNS5_IJlSB_lEEEaSH_NS4_8TiledMMAINS4_8MMA_AtomIJNS4_15SM100_MMA_S8_SSIaaiLi64ELi128ELNS4_4UMMA5MajorE0ELSM_0ELNSL_8SaturateE0EEEEEENS4_6LayoutISC_NS5_IJNSA_ILi0EEESR_SR_EEEEENS5_IJNS4_10UnderscoreESU_SU_EEEEENS4_13SM90_TMA_LOADENS4_14ComposedLayoutINS4_7SwizzleILi2ELi4ELi3EEENS4_18smem_ptr_flag_bitsILi8EEENSQ_INS5_IJNSA_ILi8EEESE_EEENS5_IJSE_SB_EEEEEEEvNS4_8identityESX_S17_vS18_EENS_8epilogue10collective18CollectiveEpilogueINS1A_23Sm100TmaWarpSpecializedILi2ELi2ELi32ELb0ELb0EEEJSG_NS5_IJNSQ_ISE_SB_EES1F_EEEaSH_aSH_NS1A_6fusion15FusionCallbacksIS1E_NS1H_17LinearCombinationIaiaiLNS_15FloatRoundStyleE2EEESG_S1G_JEEENS4_5SM1004TMEM4LOAD26SM100_TMEM_LOAD_16dp32b32xESX_S17_NS4_39AutoVectorizingCopyWithAssumedAlignmentILi128EEENS4_14SM90_TMA_STOREES17_S1S_S1S_EEEvvEEEEvNT_6ParamsE --------------------------
	.section	.nv.constant0._ZN7cutlass13device_kernelINS_4gemm6kernel13GemmUniversalIN4cute5tupleIJiiiiEEENS1_10collective13CollectiveMmaINS1_35MainloopSm100TmaUmmaWarpSpecializedILi6ELi2ELi4ENS5_IJNS4_1CILi1EEESB_SB_EEEEENS5_IJNSA_ILi64EEENSA_ILi128EEESE_EEEaNS5_IJlSB_lEEEaSH_NS4_8TiledMMAINS4_8MMA_AtomIJNS4_15SM100_MMA_S8_SSIaaiLi64ELi128ELNS4_4UMMA5MajorE0ELSM_0ELNSL_8SaturateE0EEEEEENS4_6LayoutISC_NS5_IJNSA_ILi0EEESR_SR_EEEEENS5_IJNS4_10UnderscoreESU_SU_EEEEENS4_13SM90_TMA_LOADENS4_14ComposedLayoutINS4_7SwizzleILi2ELi4ELi3EEENS4_18smem_ptr_flag_bitsILi8EEENSQ_INS5_IJNSA_ILi8EEESE_EEENS5_IJSE_SB_EEEEEEEvNS4_8identityESX_S17_vS18_EENS_8epilogue10collective18CollectiveEpilogueINS1A_23Sm100TmaWarpSpecializedILi2ELi2ELi32ELb0ELb0EEEJSG_NS5_IJNSQ_ISE_SB_EES1F_EEEaSH_aSH_NS1A_6fusion15FusionCallbacksIS1E_NS1H_17LinearCombinationIaiaiLNS_15FloatRoundStyleE2EEESG_S1G_JEEENS4_5SM1004TMEM4LOAD26SM100_TMEM_LOAD_16dp32b32xESX_S17_NS4_39AutoVectorizingCopyWithAssumedAlignmentILi128EEENS4_14SM90_TMA_STOREES17_S1S_S1S_EEEvvEEEEvNT_6ParamsE,"a",@progbits
	.sectionflags	@""
	.align	4
.nv.constant0._ZN7cutlass13device_kernelINS_4gemm6kernel13GemmUniversalIN4cute5tupleIJiiiiEEENS1_10collective13CollectiveMmaINS1_35MainloopSm100TmaUmmaWarpSpecializedILi6ELi2ELi4ENS5_IJNS4_1CILi1EEESB_SB_EEEEENS5_IJNSA_ILi64EEENSA_ILi128EEESE_EEEaNS5_IJlSB_lEEEaSH_NS4_8TiledMMAINS4_8MMA_AtomIJNS4_15SM100_MMA_S8_SSIaaiLi64ELi128ELNS4_4UMMA5MajorE0ELSM_0ELNSL_8SaturateE0EEEEEENS4_6LayoutISC_NS5_IJNSA_ILi0EEESR_SR_EEEEENS5_IJNS4_10UnderscoreESU_SU_EEEEENS4_13SM90_TMA_LOADENS4_14ComposedLayoutINS4_7SwizzleILi2ELi4ELi3EEENS4_18smem_ptr_flag_bitsILi8EEENSQ_INS5_IJNSA_ILi8EEESE_EEENS5_IJSE_SB_EEEEEEEvNS4_8identityESX_S17_vS18_EENS_8epilogue10collective18CollectiveEpilogueINS1A_23Sm100TmaWarpSpecializedILi2ELi2ELi32ELb0ELb0EEEJSG_NS5_IJNSQ_ISE_SB_EES1F_EEEaSH_aSH_NS1A_6fusion15FusionCallbacksIS1E_NS1H_17LinearCombinationIaiaiLNS_15FloatRoundStyleE2EEESG_S1G_JEEENS4_5SM1004TMEM4LOAD26SM100_TMEM_LOAD_16dp32b32xESX_S17_NS4_39AutoVectorizingCopyWithAssumedAlignmentILi128EEENS4_14SM90_TMA_STOREES17_S1S_S1S_EEEvvEEEEvNT_6ParamsE:
	.zero		2944


//--------------------- SYMBOLS --------------------------

	.type		.nv.reservedSmem.offset0,@object
	.size		.nv.reservedSmem.offset0,0x4
	.type		.nv.reservedSmem.cap,@object
	.size		.nv.reservedSmem.cap,0x4
	.type		__assertfail,@function
